// auto-generated by cutlass_sweep.conv — config: {"arch": "sm_100", "cluster_m": 2, "cluster_n": 1, "conv_kind": "fprop", "dtype": "tf32", "ndim": 3, "tile_k": 32, "tile_m": 64, "tile_n": 128}
#include "cutlass/cutlass.h"
#include "cute/tensor.hpp"
#include "cutlass/kernel_hardware_info.hpp"
#include "cutlass/conv/convolution.h"
#include "cutlass/conv/dispatch_policy.hpp"
#include "cutlass/conv/collective/collective_builder.hpp"
#include "cutlass/conv/kernel/conv_universal.hpp"
#include "cutlass/conv/device/conv_universal_adapter.hpp"
#include "cutlass/epilogue/collective/collective_builder.hpp"

using namespace cute;
using Elem = cutlass::tfloat32_t;
using Acc  = float;
using LayoutAB = cutlass::layout::TensorNDHWC;
using LayoutC  = cutlass::layout::TensorNDHWC;
constexpr auto ConvOp = cutlass::conv::Operator::kFprop;
using TileShape    = Shape<_64, _128, Shape<_32>>;
using ClusterShape = Shape<_2, _1, _1>;

using CollectiveEpilogue = typename cutlass::epilogue::collective::CollectiveBuilder<
    cutlass::arch::Sm100, cutlass::arch::OpClassTensorOp,
    TileShape, ClusterShape,
    cutlass::epilogue::collective::EpilogueTileAuto,
    Acc, Acc,
    Elem, LayoutC, 128 / cutlass::sizeof_bits<Elem>::value,
    Elem, LayoutC, 128 / cutlass::sizeof_bits<Elem>::value,
    cutlass::epilogue::collective::EpilogueScheduleAuto
  >::CollectiveOp;

using CollectiveMainloop = typename cutlass::conv::collective::CollectiveBuilder<
    cutlass::arch::Sm100, cutlass::arch::OpClassTensorOp, ConvOp,
    Elem, LayoutAB, 128 / cutlass::sizeof_bits<Elem>::value,
    Elem, LayoutAB, 128 / cutlass::sizeof_bits<Elem>::value,
    Acc,
    TileShape, ClusterShape,
    cutlass::conv::collective::StageCountAutoCarveout<
        static_cast<int>(sizeof(typename CollectiveEpilogue::SharedStorage))>,
    cutlass::conv::collective::KernelScheduleAuto
  >::CollectiveOp;

using ProblemShape = cutlass::conv::ConvProblemShape<
    ConvOp, CollectiveMainloop::DispatchPolicy::NumSpatialDimensions>;
using ConvKernel = cutlass::conv::kernel::ConvUniversal<
    ProblemShape, CollectiveMainloop, CollectiveEpilogue>;
using Conv = cutlass::conv::device::ConvUniversalAdapter<ConvKernel>;

auto* _anchor = &cutlass::device_kernel<ConvKernel>;


// ===== COMPILED SASS (sm_100a) =====

	.target	sm_100a

	.elftype	@"ET_EXEC"


//--------------------- .note.nv.tkinfo           --------------------------
	.section	.note.nv.tkinfo,"",@"SHT_NOTE"
	.sectionflags	@"SHF_NOTE_NV_TKINFO"
	.tkinfo
        /*0018*/ 	.word	0x00000002
        /*0030*/ 	.string	""
        /*0030*/ 	.string	"ptxas"
        /*0030*/ 	.string	"Cuda compilation tools, release 13.0, V13.0.88"
        /*0030*/ 	.string	"Build cuda_13.0.r13.0/compiler.36424714_0"
        /*0030*/ 	.string	"-arch sm_100a -m 64 "



//--------------------- .note.nv.cuinfo           --------------------------
	.section	.note.nv.cuinfo,"",@"SHT_NOTE"
	.sectionflags	@"SHF_NOTE_NV_CUINFO"
        /*0018*/ 	.short	0x0002
        /*001a*/ 	.short	0x0064
        /*001c*/ 	.short	0x0082
	.zero		2


//--------------------- .nv.info                  --------------------------
	.section	.nv.info,"",@"SHT_CUDA_INFO"
	.align	4


	//----- nvinfo : EIATTR_REGCOUNT
	.align		4
        /*0000*/ 	.byte	0x04, 0x2f
        /*0002*/ 	.short	(.L_19 - .L_18)
	.align		4
.L_18:
        /*0004*/ 	.word	index@(_ZN7cutlass13device_kernelINS_4conv6kernel13ConvUniversalINS1_16ConvProblemShapeILNS1_8OperatorE0ELi3EEENS1_10collective14CollectiveConvINS1_47MainloopSm100TmaUmmaWarpSpecializedImplicitGemmILS5_0ELi8ELi3ELi1ELi2EN4cute5tupleIJNSA_1CILi2EEENSC_ILi1EEESE_EEEEENSB_IJNSC_ILi64EEENSC_ILi128EEENSB_IJNSC_ILi32EEEEEEEEENS_10tfloat32_tESM_NSA_8TiledMMAINSA_8MMA_AtomIJNSA_17SM100_MMA_TF32_SSISM_SM_fLi64ELi128ELNSA_4UMMA5MajorE0ELSR_0ELNSQ_7ScaleInE0ELSS_0EEEEEENSA_6LayoutINSB_IJSE_SE_SE_EEENSB_IJNSC_ILi0EEESX_SX_EEEEENSB_IJNSA_10UnderscoreES10_S10_EEEEENS7_6detail27Sm100ImplicitGemmTileTraitsINSA_20SM90_TMA_LOAD_IM2COLENSA_14ComposedLayoutINSA_7SwizzleILi3ELi4ELi3EEENSA_18smem_ptr_flag_bitsILi32EEENSV_INSB_IJNSC_ILi8EEESJ_EEENSB_IJSJ_SE_EEEEEEEvEENS14_INSA_23SM90_TMA_LOAD_MULTICASTES1F_vEEEENS_8epilogue10collective18CollectiveEpilogueINS1K_23Sm100TmaWarpSpecializedILi4ELi2ELi16ELb1ELb0EEEJSL_NSB_IJNSV_ISH_SE_EENSV_ISJ_SE_EEEEESM_NSB_IJNSB_IJllllEEESE_SX_EEESM_S1T_NS1K_6fusion15FusionCallbacksIS1O_NS1U_17LinearCombinationISM_fSM_fLNS_15FloatRoundStyleE2EEESL_S1R_JEEENSA_5SM1004TMEM4LOAD26SM100_TMEM_LOAD_16dp128b8xES15_S1F_NSA_17SM75_U32x4_LDSM_NENSA_21SM90_TMA_STORE_IM2COLES1F_NSA_17SM90_U32x4_STSM_NENSA_39AutoVectorizingCopyWithAssumedAlignmentILi128EEEEEEvvEEEEvNT_6ParamsE)
        /*0008*/ 	.word	0x0000005e


	//----- nvinfo : EIATTR_FRAME_SIZE
	.align		4
.L_19:
        /*000c*/ 	.byte	0x04, 0x11
        /*000e*/ 	.short	(.L_21 - .L_20)
	.align		4
.L_20:
        /*0010*/ 	.word	index@($__internal_2_$__cuda_sm10x_tcgen05_guardrail_trap_unallocated_columns_being_dealloced)
        /*0014*/ 	.word	0x00000008


	//----- nvinfo : EIATTR_FRAME_SIZE
	.align		4
.L_21:
        /*0018*/ 	.byte	0x04, 0x11
        /*001a*/ 	.short	(.L_23 - .L_22)
	.align		4
.L_22:
        /*001c*/ 	.word	index@($__internal_1_$__cuda_sm10x_tcgen05_guardrail_trap_phase_invalid_during_alloc)
        /*0020*/ 	.word	0x00000008


	//----- nvinfo : EIATTR_FRAME_SIZE
	.align		4
.L_23:
        /*0024*/ 	.byte	0x04, 0x11
        /*0026*/ 	.short	(.L_25 - .L_24)
	.align		4
.L_24:
        /*0028*/ 	.word	index@($__internal_0_$__cuda_sm10x_tcgen05_guardrail_trap_col_being_dealloced_not_returned_by_alloc)
        /*002c*/ 	.word	0x00000008


	//----- nvinfo : EIATTR_FRAME_SIZE
	.align		4
.L_25:
        /*0030*/ 	.byte	0x04, 0x11
        /*0032*/ 	.short	(.L_27 - .L_26)
	.align		4
.L_26:
        /*0034*/ 	.word	index@(_ZN7cutlass13device_kernelINS_4conv6kernel13ConvUniversalINS1_16ConvProblemShapeILNS1_8OperatorE0ELi3EEENS1_10collective14CollectiveConvINS1_47MainloopSm100TmaUmmaWarpSpecializedImplicitGemmILS5_0ELi8ELi3ELi1ELi2EN4cute5tupleIJNSA_1CILi2EEENSC_ILi1EEESE_EEEEENSB_IJNSC_ILi64EEENSC_ILi128EEENSB_IJNSC_ILi32EEEEEEEEENS_10tfloat32_tESM_NSA_8TiledMMAINSA_8MMA_AtomIJNSA_17SM100_MMA_TF32_SSISM_SM_fLi64ELi128ELNSA_4UMMA5MajorE0ELSR_0ELNSQ_7ScaleInE0ELSS_0EEEEEENSA_6LayoutINSB_IJSE_SE_SE_EEENSB_IJNSC_ILi0EEESX_SX_EEEEENSB_IJNSA_10UnderscoreES10_S10_EEEEENS7_6detail27Sm100ImplicitGemmTileTraitsINSA_20SM90_TMA_LOAD_IM2COLENSA_14ComposedLayoutINSA_7SwizzleILi3ELi4ELi3EEENSA_18smem_ptr_flag_bitsILi32EEENSV_INSB_IJNSC_ILi8EEESJ_EEENSB_IJSJ_SE_EEEEEEEvEENS14_INSA_23SM90_TMA_LOAD_MULTICASTES1F_vEEEENS_8epilogue10collective18CollectiveEpilogueINS1K_23Sm100TmaWarpSpecializedILi4ELi2ELi16ELb1ELb0EEEJSL_NSB_IJNSV_ISH_SE_EENSV_ISJ_SE_EEEEESM_NSB_IJNSB_IJllllEEESE_SX_EEESM_S1T_NS1K_6fusion15FusionCallbacksIS1O_NS1U_17LinearCombinationISM_fSM_fLNS_15FloatRoundStyleE2EEESL_S1R_JEEENSA_5SM1004TMEM4LOAD26SM100_TMEM_LOAD_16dp128b8xES15_S1F_NSA_17SM75_U32x4_LDSM_NENSA_21SM90_TMA_STORE_IM2COLES1F_NSA_17SM90_U32x4_STSM_NENSA_39AutoVectorizingCopyWithAssumedAlignmentILi128EEEEEEvvEEEEvNT_6ParamsE)
        /*0038*/ 	.word	0x00000008


	//----- nvinfo : EIATTR_MIN_STACK_SIZE
	.align		4
.L_27:
        /*003c*/ 	.byte	0x04, 0x12
        /*003e*/ 	.short	(.L_29 - .L_28)
	.align		4
.L_28:
        /*0040*/ 	.word	index@(_ZN7cutlass13device_kernelINS_4conv6kernel13ConvUniversalINS1_16ConvProblemShapeILNS1_8OperatorE0ELi3EEENS1_10collective14CollectiveConvINS1_47MainloopSm100TmaUmmaWarpSpecializedImplicitGemmILS5_0ELi8ELi3ELi1ELi2EN4cute5tupleIJNSA_1CILi2EEENSC_ILi1EEESE_EEEEENSB_IJNSC_ILi64EEENSC_ILi128EEENSB_IJNSC_ILi32EEEEEEEEENS_10tfloat32_tESM_NSA_8TiledMMAINSA_8MMA_AtomIJNSA_17SM100_MMA_TF32_SSISM_SM_fLi64ELi128ELNSA_4UMMA5MajorE0ELSR_0ELNSQ_7ScaleInE0ELSS_0EEEEEENSA_6LayoutINSB_IJSE_SE_SE_EEENSB_IJNSC_ILi0EEESX_SX_EEEEENSB_IJNSA_10UnderscoreES10_S10_EEEEENS7_6detail27Sm100ImplicitGemmTileTraitsINSA_20SM90_TMA_LOAD_IM2COLENSA_14ComposedLayoutINSA_7SwizzleILi3ELi4ELi3EEENSA_18smem_ptr_flag_bitsILi32EEENSV_INSB_IJNSC_ILi8EEESJ_EEENSB_IJSJ_SE_EEEEEEEvEENS14_INSA_23SM90_TMA_LOAD_MULTICASTES1F_vEEEENS_8epilogue10collective18CollectiveEpilogueINS1K_23Sm100TmaWarpSpecializedILi4ELi2ELi16ELb1ELb0EEEJSL_NSB_IJNSV_ISH_SE_EENSV_ISJ_SE_EEEEESM_NSB_IJNSB_IJllllEEESE_SX_EEESM_S1T_NS1K_6fusion15FusionCallbacksIS1O_NS1U_17LinearCombinationISM_fSM_fLNS_15FloatRoundStyleE2EEESL_S1R_JEEENSA_5SM1004TMEM4LOAD26SM100_TMEM_LOAD_16dp128b8xES15_S1F_NSA_17SM75_U32x4_LDSM_NENSA_21SM90_TMA_STORE_IM2COLES1F_NSA_17SM90_U32x4_STSM_NENSA_39AutoVectorizingCopyWithAssumedAlignmentILi128EEEEEEvvEEEEvNT_6ParamsE)
        /*0044*/ 	.word	0x00000008
.L_29:


//--------------------- .nv.compat                --------------------------
	.section	.nv.compat,"",@"SHT_CUDA_COMPAT_INFO"
	.align	4
        /*0000*/ 	.byte	0x02, 0x09, 0x01, 0x00, 0x02, 0x02, 0x02, 0x00, 0x02, 0x05, 0x05, 0x00, 0x03, 0x07, 0x01, 0x01
        /*0010*/ 	.byte	0x02, 0x03, 0x01, 0x00, 0x02, 0x06, 0x01, 0x00, 0x04, 0x0b, 0x08, 0x00, 0x09, 0x00, 0x00, 0x00
        /*0020*/ 	.byte	0x00, 0x00, 0x00, 0x00


//--------------------- .nv.info._ZN7cutlass13device_kernelINS_4conv6kernel13ConvUniversalINS1_16ConvProblemShapeILNS1_8OperatorE0ELi3EEENS1_10collective14CollectiveConvINS1_47MainloopSm100TmaUmmaWarpSpecializedImplicitGemmILS5_0ELi8ELi3ELi1ELi2EN4cute5tupleIJNSA_1CILi2EEENSC_ILi1EEESE_EEEEENSB_IJNSC_ILi64EEENSC_ILi128EEENSB_IJNSC_ILi32EEEEEEEEENS_10tfloat32_tESM_NSA_8TiledMMAINSA_8MMA_AtomIJNSA_17SM100_MMA_TF32_SSISM_SM_fLi64ELi128ELNSA_4UMMA5MajorE0ELSR_0ELNSQ_7ScaleInE0ELSS_0EEEEEENSA_6LayoutINSB_IJSE_SE_SE_EEENSB_IJNSC_ILi0EEESX_SX_EEEEENSB_IJNSA_10UnderscoreES10_S10_EEEEENS7_6detail27Sm100ImplicitGemmTileTraitsINSA_20SM90_TMA_LOAD_IM2COLENSA_14ComposedLayoutINSA_7SwizzleILi3ELi4ELi3EEENSA_18smem_ptr_flag_bitsILi32EEENSV_INSB_IJNSC_ILi8EEESJ_EEENSB_IJSJ_SE_EEEEEEEvEENS14_INSA_23SM90_TMA_LOAD_MULTICASTES1F_vEEEENS_8epilogue10collective18CollectiveEpilogueINS1K_23Sm100TmaWarpSpecializedILi4ELi2ELi16ELb1ELb0EEEJSL_NSB_IJNSV_ISH_SE_EENSV_ISJ_SE_EEEEESM_NSB_IJNSB_IJllllEEESE_SX_EEESM_S1T_NS1K_6fusion15FusionCallbacksIS1O_NS1U_17LinearCombinationISM_fSM_fLNS_15FloatRoundStyleE2EEESL_S1R_JEEENSA_5SM1004TMEM4LOAD26SM100_TMEM_LOAD_16dp128b8xES15_S1F_NSA_17SM75_U32x4_LDSM_NENSA_21SM90_TMA_STORE_IM2COLES1F_NSA_17SM90_U32x4_STSM_NENSA_39AutoVectorizingCopyWithAssumedAlignmentILi128EEEEEEvvEEEEvNT_6ParamsE --------------------------
	.section	.nv.info._ZN7cutlass13device_kernelINS_4conv6kernel13ConvUniversalINS1_16ConvProblemShapeILNS1_8OperatorE0ELi3EEENS1_10collective14CollectiveConvINS1_47MainloopSm100TmaUmmaWarpSpecializedImplicitGemmILS5_0ELi8ELi3ELi1ELi2EN4cute5tupleIJNSA_1CILi2EEENSC_ILi1EEESE_EEEEENSB_IJNSC_ILi64EEENSC_ILi128EEENSB_IJNSC_ILi32EEEEEEEEENS_10tfloat32_tESM_NSA_8TiledMMAINSA_8MMA_AtomIJNSA_17SM100_MMA_TF32_SSISM_SM_fLi64ELi128ELNSA_4UMMA5MajorE0ELSR_0ELNSQ_7ScaleInE0ELSS_0EEEEEENSA_6LayoutINSB_IJSE_SE_SE_EEENSB_IJNSC_ILi0EEESX_SX_EEEEENSB_IJNSA_10UnderscoreES10_S10_EEEEENS7_6detail27Sm100ImplicitGemmTileTraitsINSA_20SM90_TMA_LOAD_IM2COLENSA_14ComposedLayoutINSA_7SwizzleILi3ELi4ELi3EEENSA_18smem_ptr_flag_bitsILi32EEENSV_INSB_IJNSC_ILi8EEESJ_EEENSB_IJSJ_SE_EEEEEEEvEENS14_INSA_23SM90_TMA_LOAD_MULTICASTES1F_vEEEENS_8epilogue10collective18CollectiveEpilogueINS1K_23Sm100TmaWarpSpecializedILi4ELi2ELi16ELb1ELb0EEEJSL_NSB_IJNSV_ISH_SE_EENSV_ISJ_SE_EEEEESM_NSB_IJNSB_IJllllEEESE_SX_EEESM_S1T_NS1K_6fusion15FusionCallbacksIS1O_NS1U_17LinearCombinationISM_fSM_fLNS_15FloatRoundStyleE2EEESL_S1R_JEEENSA_5SM1004TMEM4LOAD26SM100_TMEM_LOAD_16dp128b8xES15_S1F_NSA_17SM75_U32x4_LDSM_NENSA_21SM90_TMA_STORE_IM2COLES1F_NSA_17SM90_U32x4_STSM_NENSA_39AutoVectorizingCopyWithAssumedAlignmentILi128EEEEEEvvEEEEvNT_6ParamsE,"",@"SHT_CUDA_INFO"
	.sectionflags	@""
	.align	4


	//----- nvinfo : EIATTR_CUDA_API_VERSION
	.align		4
        /*0000*/ 	.byte	0x04, 0x37
        /*0002*/ 	.short	(.L_31 - .L_30)
.L_30:
        /*0004*/ 	.word	0x00000082


	//----- nvinfo : EIATTR_KPARAM_INFO
	.align		4
.L_31:
        /*0008*/ 	.byte	0x04, 0x17
        /*000a*/ 	.short	(.L_33 - .L_32)
.L_32:
        /*000c*/ 	.word	0x00000000
        /*0010*/ 	.short	0x0000
        /*0012*/ 	.short	0x0000
        /*0014*/ 	.byte	0x00, 0xf0, 0x01, 0x24


	//----- nvinfo : EIATTR_AT_ENTRY_FRAGMENTS
	.align		4
.L_33:
        /*0018*/ 	.byte	0x04, 0x4f
        /*001a*/ 	.short	(.L_35 - .L_34)


	//   ....[0]....
.L_34:
        /*001c*/ 	.word	0x00000006


	//----- nvinfo : EIATTR_RESERVED_SMEM_USED
	.align		4
.L_35:
        /*0020*/ 	.byte	0x01, 0x41
	.zero		2


	//----- nvinfo : EIATTR_SPARSE_MMA_MASK
	.align		4
        /*0024*/ 	.byte	0x03, 0x50
        /*0026*/ 	.short	0x0000


	//----- nvinfo : EIATTR_TCGEN05_1CTA_USED
	.align		4
        /*0028*/ 	.byte	0x01, 0x51
	.zero		2


	//----- nvinfo : EIATTR_MAXREG_COUNT
	.align		4
        /*002c*/ 	.byte	0x03, 0x1b
        /*002e*/ 	.short	0x00ff


	//----- nvinfo : EIATTR_NUM_BARRIERS
	.align		4
        /*0030*/ 	.byte	0x02, 0x4c
        /*0032*/ 	.byte	0x07
	.zero		1


	//----- nvinfo : EIATTR_EXTERNS
	.align		4
        /*0034*/ 	.byte	0x04, 0x0f
        /*0036*/ 	.short	(.L_37 - .L_36)


	//   ....[0]....
	.align		4
.L_36:
        /*0038*/ 	.word	index@(__assertfail)


	//----- nvinfo : EIATTR_MERCURY_ISA_VERSION
	.align		4
.L_37:
        /*003c*/ 	.byte	0x03, 0x5f
        /*003e*/ 	.short	0x0101


	//----- nvinfo : EIATTR_INT_WARP_WIDE_INSTR_OFFSETS
	.align		4
        /*0040*/ 	.byte	0x04, 0x31
        /*0042*/ 	.short	(.L_39 - .L_38)


	//   ....[0]....
.L_38:
        /*0044*/ 	.word	0x00004120


	//   ....[1]....
        /*0048*/ 	.word	0x00004140


	//   ....[2]....
        /*004c*/ 	.word	0x00004170


	//   ....[3]....
        /*0050*/ 	.word	0x00004ec0


	//   ....[4]....
        /*0054*/ 	.word	0x00004f30


	//   ....[5]....
        /*0058*/ 	.word	0x00005040


	//   ....[6]....
        /*005c*/ 	.word	0x000050c0


	//   ....[7]....
        /*0060*/ 	.word	0x000051c0


	//   ....[8]....
        /*0064*/ 	.word	0x00005240


	//   ....[9]....
        /*0068*/ 	.word	0x00005360


	//   ....[10]....
        /*006c*/ 	.word	0x00005490


	//----- nvinfo : EIATTR_COOP_GROUP_MASK_REGIDS
	.align		4
.L_39:
        /*0070*/ 	.byte	0x04, 0x29
        /*0072*/ 	.short	(.L_41 - .L_40)


	//   ....[0]....
.L_40:
        /*0074*/ 	.word	0xffffffff


	//   ....[1]....
        /*0078*/ 	.word	0xffffffff


	//   ....[2]....
        /*007c*/ 	.word	0xffffffff


	//   ....[3]....
        /*0080*/ 	.word	0xffffffff


	//   ....[4]....
        /*0084*/ 	.word	0xffffffff


	//   ....[5]....
        /*0088*/ 	.word	0xffffffff


	//   ....[6]....
        /*008c*/ 	.word	0xffffffff


	//   ....[7]....
        /*0090*/ 	.word	0xffffffff


	//   ....[8]....
        /*0094*/ 	.word	0xffffffff


	//   ....[9]....
        /*0098*/ 	.word	0xffffffff


	//   ....[10]....
        /*009c*/ 	.word	0xffffffff


	//   ....[11]....
        /*00a0*/ 	.word	0xffffffff


	//   ....[12]....
        /*00a4*/ 	.word	0xffffffff


	//----- nvinfo : EIATTR_COOP_GROUP_INSTR_OFFSETS
	.align		4
.L_41:
        /*00a8*/ 	.byte	0x04, 0x28
        /*00aa*/ 	.short	(.L_43 - .L_42)


	//   ....[0]....
.L_42:
        /*00ac*/ 	.word	0x00000090


	//   ....[1]....
        /*00b0*/ 	.word	0x000004f0


	//   ....[2]....
        /*00b4*/ 	.word	0x00000730


	//   ....[3]....
        /*00b8*/ 	.word	0x000008d0


	//   ....[4]....
        /*00bc*/ 	.word	0x000009d0


	//   ....[5]....
        /*00c0*/ 	.word	0x00000b20


	//   ....[6]....
        /*00c4*/ 	.word	0x00000d20


	//   ....[7]....
        /*00c8*/ 	.word	0x000025f0


	//   ....[8]....
        /*00cc*/ 	.word	0x00003440


	//   ....[9]....
        /*00d0*/ 	.word	0x00003650


	//   ....[10]....
        /*00d4*/ 	.word	0x00003680


	//   ....[11]....
        /*00d8*/ 	.word	0x00004000


	//   ....[12]....
        /*00dc*/ 	.word	0x00004240


	//----- nvinfo : EIATTR_VRC_CTA_INIT_COUNT
	.align		4
.L_43:
        /*00e0*/ 	.byte	0x02, 0x4a
        /*00e2*/ 	.byte	0x80
	.zero		1


	//----- nvinfo : EIATTR_SYSCALL_OFFSETS
	.align		4
        /*00e4*/ 	.byte	0x04, 0x46
        /*00e6*/ 	.short	(.L_45 - .L_44)


	//   ....[0]....
.L_44:
        /*00e8*/ 	.word	0x000060d0


	//   ....[1]....
        /*00ec*/ 	.word	0x000061c0


	//   ....[2]....
        /*00f0*/ 	.word	0x00006bc0


	//   ....[3]....
        /*00f4*/ 	.word	0x000075c0


	//   ....[4]....
        /*00f8*/ 	.word	0x00007f50


	//   ....[5]....
        /*00fc*/ 	.word	0x000088c0


	//----- nvinfo : EIATTR_MBARRIER_INSTR_OFFSETS
	.align		4
.L_45:
        /*0100*/ 	.byte	0x04, 0x39
        /*0102*/ 	.short	(.L_47 - .L_46)


	//   ....[0]....
.L_46:
        /*0104*/ 	.word	0x00000610
        /*0108*/ 	.word	0x000000ff
        /*010c*/ 	.word	0x00000000
        /*0110*/ 	.short	0x0100
        /*0112*/ 	.byte	0x04
	.zero		1


	//   ....[1]....
        /*0114*/ 	.word	0x00000620
        /*0118*/ 	.word	0x000000ff
        /*011c*/ 	.word	0x00000040
        /*0120*/ 	.short	0x0100
        /*0122*/ 	.byte	0x04
	.zero		1


	//   ....[2]....
        /*0124*/ 	.word	0x00000630
        /*0128*/ 	.word	0x000000ff
        /*012c*/ 	.word	0x00000008
        /*0130*/ 	.short	0x0100
        /*0132*/ 	.byte	0x04
	.zero		1


	//   ....[3]....
        /*0134*/ 	.word	0x00000640
        /*0138*/ 	.word	0x000000ff
        /*013c*/ 	.word	0x00000048
        /*0140*/ 	.short	0x0100
        /*0142*/ 	.byte	0x04
	.zero		1


	//   ....[4]....
        /*0144*/ 	.word	0x00000650
        /*0148*/ 	.word	0x000000ff
        /*014c*/ 	.word	0x00000010
        /*0150*/ 	.short	0x0100
        /*0152*/ 	.byte	0x04
	.zero		1


	//   ....[5]....
        /*0154*/ 	.word	0x00000660
        /*0158*/ 	.word	0x000000ff
        /*015c*/ 	.word	0x00000050
        /*0160*/ 	.short	0x0100
        /*0162*/ 	.byte	0x04
	.zero		1


	//   ....[6]....
        /*0164*/ 	.word	0x00000670
        /*0168*/ 	.word	0x000000ff
        /*016c*/ 	.word	0x00000018
        /*0170*/ 	.short	0x0100
        /*0172*/ 	.byte	0x04
	.zero		1


	//   ....[7]....
        /*0174*/ 	.word	0x00000680
        /*0178*/ 	.word	0x000000ff
        /*017c*/ 	.word	0x00000058
        /*0180*/ 	.short	0x0100
        /*0182*/ 	.byte	0x04
	.zero		1


	//   ....[8]....
        /*0184*/ 	.word	0x00000690
        /*0188*/ 	.word	0x000000ff
        /*018c*/ 	.word	0x00000020
        /*0190*/ 	.short	0x0100
        /*0192*/ 	.byte	0x04
	.zero		1


	//   ....[9]....
        /*0194*/ 	.word	0x000006a0
        /*0198*/ 	.word	0x000000ff
        /*019c*/ 	.word	0x00000060
        /*01a0*/ 	.short	0x0100
        /*01a2*/ 	.byte	0x04
	.zero		1


	//   ....[10]....
        /*01a4*/ 	.word	0x000006b0
        /*01a8*/ 	.word	0x000000ff
        /*01ac*/ 	.word	0x00000028
        /*01b0*/ 	.short	0x0100
        /*01b2*/ 	.byte	0x04
	.zero		1


	//   ....[11]....
        /*01b4*/ 	.word	0x000006c0
        /*01b8*/ 	.word	0x000000ff
        /*01bc*/ 	.word	0x00000068
        /*01c0*/ 	.short	0x0100
        /*01c2*/ 	.byte	0x04
	.zero		1


	//   ....[12]....
        /*01c4*/ 	.word	0x000006d0
        /*01c8*/ 	.word	0x000000ff
        /*01cc*/ 	.word	0x00000030
        /*01d0*/ 	.short	0x0100
        /*01d2*/ 	.byte	0x04
	.zero		1


	//   ....[13]....
        /*01d4*/ 	.word	0x000006e0
        /*01d8*/ 	.word	0x000000ff
        /*01dc*/ 	.word	0x00000070
        /*01e0*/ 	.short	0x0100
        /*01e2*/ 	.byte	0x04
	.zero		1


	//   ....[14]....
        /*01e4*/ 	.word	0x000006f0
        /*01e8*/ 	.word	0x000000ff
        /*01ec*/ 	.word	0x00000038
        /*01f0*/ 	.short	0x0100
        /*01f2*/ 	.byte	0x04
	.zero		1


	//   ....[15]....
        /*01f4*/ 	.word	0x00000700
        /*01f8*/ 	.word	0x000000ff
        /*01fc*/ 	.word	0x00000078
        /*0200*/ 	.short	0x0100
        /*0202*/ 	.byte	0x04
	.zero		1


	//   ....[16]....
        /*0204*/ 	.word	0x00000840
        /*0208*/ 	.word	0x000000ff
        /*020c*/ 	.word	0x00000080
        /*0210*/ 	.short	0x0100
        /*0212*/ 	.byte	0x04
	.zero		1


	//   ....[17]....
        /*0214*/ 	.word	0x00000850
        /*0218*/ 	.word	0x000000ff
        /*021c*/ 	.word	0x000000a0
        /*0220*/ 	.short	0x0100
        /*0222*/ 	.byte	0x04
	.zero		1


	//   ....[18]....
        /*0224*/ 	.word	0x00000860
        /*0228*/ 	.word	0x000000ff
        /*022c*/ 	.word	0x00000088
        /*0230*/ 	.short	0x0100
        /*0232*/ 	.byte	0x04
	.zero		1


	//   ....[19]....
        /*0234*/ 	.word	0x00000870
        /*0238*/ 	.word	0x000000ff
        /*023c*/ 	.word	0x000000a8
        /*0240*/ 	.short	0x0100
        /*0242*/ 	.byte	0x04
	.zero		1


	//   ....[20]....
        /*0244*/ 	.word	0x00000880
        /*0248*/ 	.word	0x000000ff
        /*024c*/ 	.word	0x00000090
        /*0250*/ 	.short	0x0100
        /*0252*/ 	.byte	0x04
	.zero		1


	//   ....[21]....
        /*0254*/ 	.word	0x00000890
        /*0258*/ 	.word	0x000000ff
        /*025c*/ 	.word	0x000000b0
        /*0260*/ 	.short	0x0100
        /*0262*/ 	.byte	0x04
	.zero		1


	//   ....[22]....
        /*0264*/ 	.word	0x000008a0
        /*0268*/ 	.word	0x000000ff
        /*026c*/ 	.word	0x00000098
        /*0270*/ 	.short	0x0100
        /*0272*/ 	.byte	0x04
	.zero		1


	//   ....[23]....
        /*0274*/ 	.word	0x000008b0
        /*0278*/ 	.word	0x000000ff
        /*027c*/ 	.word	0x000000b8
        /*0280*/ 	.short	0x0100
        /*0282*/ 	.byte	0x04
	.zero		1


	//   ....[24]....
        /*0284*/ 	.word	0x000009a0
        /*0288*/ 	.word	0x000000ff
        /*028c*/ 	.word	0x000000c0
        /*0290*/ 	.short	0x0100
        /*0292*/ 	.byte	0x06
	.zero		1


	//   ....[25]....
        /*0294*/ 	.word	0x000009b0
        /*0298*/ 	.word	0x000000ff
        /*029c*/ 	.word	0x000000c8
        /*02a0*/ 	.short	0x0100
        /*02a2*/ 	.byte	0x06
	.zero		1


	//   ....[26]....
        /*02a4*/ 	.word	0x00000af0
        /*02a8*/ 	.word	0x000000ff
        /*02ac*/ 	.word	0x000000d0
        /*02b0*/ 	.short	0x0100
        /*02b2*/ 	.byte	0x06
	.zero		1


	//   ....[27]....
        /*02b4*/ 	.word	0x00000b00
        /*02b8*/ 	.word	0x000000ff
        /*02bc*/ 	.word	0x000000d8
        /*02c0*/ 	.short	0x0100
        /*02c2*/ 	.byte	0x06
	.zero		1


	//   ....[28]....
        /*02c4*/ 	.word	0x00000c30
        /*02c8*/ 	.word	0x000000ff
        /*02cc*/ 	.word	0x000000e0
        /*02d0*/ 	.short	0x0100
        /*02d2*/ 	.byte	0x04
	.zero		1


	//   ....[29]....
        /*02d4*/ 	.word	0x00000c40
        /*02d8*/ 	.word	0x000000ff
        /*02dc*/ 	.word	0x000000f0
        /*02e0*/ 	.short	0x0100
        /*02e2*/ 	.byte	0x04
	.zero		1


	//   ....[30]....
        /*02e4*/ 	.word	0x00000c50
        /*02e8*/ 	.word	0x000000ff
        /*02ec*/ 	.word	0x000000e8
        /*02f0*/ 	.short	0x0100
        /*02f2*/ 	.byte	0x04
	.zero		1


	//   ....[31]....
        /*02f4*/ 	.word	0x00000c60
        /*02f8*/ 	.word	0x000000ff
        /*02fc*/ 	.word	0x000000f8
        /*0300*/ 	.short	0x0100
        /*0302*/ 	.byte	0x04
	.zero		1


	//   ....[32]....
        /*0304*/ 	.word	0x00001840
        /*0308*/ 	.word	0x000000ff
        /*030c*/ 	.word	0x00000040
        /*0310*/ 	.short	0x010a
        /*0312*/ 	.byte	0x04
	.zero		1


	//   ....[33]....
        /*0314*/ 	.word	0x00001b70
        /*0318*/ 	.word	0x000000ff
        /*031c*/ 	.word	0x00000040
        /*0320*/ 	.short	0x010a
        /*0322*/ 	.byte	0x09
	.zero		1


	//   ....[34]....
        /*0324*/ 	.word	0x00001d00
        /*0328*/ 	.word	0x000000ff
        /*032c*/ 	.word	0x00000040
        /*0330*/ 	.short	0x010a
        /*0332*/ 	.byte	0x08
	.zero		1


	//   ....[35]....
        /*0334*/ 	.word	0x00001f40
        /*0338*/ 	.word	0x000000ff
        /*033c*/ 	.word	0x000000c8
        /*0340*/ 	.short	0x0101
        /*0342*/ 	.byte	0x1d
	.zero		1


	//   ....[36]....
        /*0344*/ 	.word	0x00001f60
        /*0348*/ 	.word	0x000000ff
        /*034c*/ 	.word	0x00000040
        /*0350*/ 	.short	0x010a
        /*0352*/ 	.byte	0x04
	.zero		1


	//   ....[37]....
        /*0354*/ 	.word	0x00002230
        /*0358*/ 	.word	0x000000ff
        /*035c*/ 	.word	0x00000040
        /*0360*/ 	.short	0x010a
        /*0362*/ 	.byte	0x09
	.zero		1


	//   ....[38]....
        /*0364*/ 	.word	0x000023c0
        /*0368*/ 	.word	0x000000ff
        /*036c*/ 	.word	0x00000040
        /*0370*/ 	.short	0x010a
        /*0372*/ 	.byte	0x08
	.zero		1


	//   ....[39]....
        /*0374*/ 	.word	0x00002600
        /*0378*/ 	.word	0x000000ff
        /*037c*/ 	.word	0x000000d0
        /*0380*/ 	.short	0x010a
        /*0382*/ 	.byte	0x1d
	.zero		1


	//   ....[40]....
        /*0384*/ 	.word	0x000026c0
        /*0388*/ 	.word	0x000000ff
        /*038c*/ 	.word	0x00000000
        /*0390*/ 	.short	0x0101
        /*0392*/ 	.byte	0x04
	.zero		1


	//   ....[41]....
        /*0394*/ 	.word	0x00002cb0
        /*0398*/ 	.word	0x000000ff
        /*039c*/ 	.word	0x00000000
        /*03a0*/ 	.short	0x010a
        /*03a2*/ 	.byte	0x04
	.zero		1


	//   ....[42]....
        /*03a4*/ 	.word	0x00002d40
        /*03a8*/ 	.word	0x000000ff
        /*03ac*/ 	.word	0x00000000
        /*03b0*/ 	.short	0x010a
        /*03b2*/ 	.byte	0x05
	.zero		1


	//   ....[43]....
        /*03b4*/ 	.word	0x00002dd0
        /*03b8*/ 	.word	0x000000ff
        /*03bc*/ 	.word	0x00000000
        /*03c0*/ 	.short	0x010a
        /*03c2*/ 	.byte	0x05
	.zero		1


	//   ....[44]....
        /*03c4*/ 	.word	0x00002e60
        /*03c8*/ 	.word	0x000000ff
        /*03cc*/ 	.word	0x00000000
        /*03d0*/ 	.short	0x010a
        /*03d2*/ 	.byte	0x05
	.zero		1


	//   ....[45]....
        /*03d4*/ 	.word	0x00002ef0
        /*03d8*/ 	.word	0x000000ff
        /*03dc*/ 	.word	0x00000000
        /*03e0*/ 	.short	0x010a
        /*03e2*/ 	.byte	0x05
	.zero		1


	//   ....[46]....
        /*03e4*/ 	.word	0x00002f80
        /*03e8*/ 	.word	0x000000ff
        /*03ec*/ 	.word	0x00000000
        /*03f0*/ 	.short	0x010a
        /*03f2*/ 	.byte	0x05
	.zero		1


	//   ....[47]....
        /*03f4*/ 	.word	0x00003010
        /*03f8*/ 	.word	0x000000ff
        /*03fc*/ 	.word	0x00000000
        /*0400*/ 	.short	0x010a
        /*0402*/ 	.byte	0x05
	.zero		1


	//   ....[48]....
        /*0404*/ 	.word	0x000030b0
        /*0408*/ 	.word	0x00000000
        /*040c*/ 	.word	0x00000000
        /*0410*/ 	.short	0x010a
        /*0412*/ 	.byte	0xff
	.zero		1


	//   ....[49]....
        /*0414*/ 	.word	0x00003200
        /*0418*/ 	.word	0x000000ff
        /*041c*/ 	.word	0x000000d8
        /*0420*/ 	.short	0x010a
        /*0422*/ 	.byte	0x04
	.zero		1


	//   ....[50]....
        /*0424*/ 	.word	0x000032a0
        /*0428*/ 	.word	0x000000ff
        /*042c*/ 	.word	0x000000d0
        /*0430*/ 	.short	0x010a
        /*0432*/ 	.byte	0x04
	.zero		1


	//   ....[51]....
        /*0434*/ 	.word	0x00003340
        /*0438*/ 	.word	0x000000ff
        /*043c*/ 	.word	0x00000000
        /*0440*/ 	.short	0x0101
        /*0442*/ 	.byte	0x05
	.zero		1


	//   ....[52]....
        /*0444*/ 	.word	0x00003380
        /*0448*/ 	.word	0x000000ff
        /*044c*/ 	.word	0x000000d8
        /*0450*/ 	.short	0x0106
        /*0452*/ 	.byte	0x04
	.zero		1


	//   ....[53]....
        /*0454*/ 	.word	0x000033c0
        /*0458*/ 	.word	0x00000000
        /*045c*/ 	.word	0x000000d8
        /*0460*/ 	.short	0x010a
        /*0462*/ 	.byte	0xff
	.zero		1


	//   ....[54]....
        /*0464*/ 	.word	0x00003940
        /*0468*/ 	.word	0x000000ff
        /*046c*/ 	.word	0x000000d0
        /*0470*/ 	.short	0x010a
        /*0472*/ 	.byte	0x14
	.zero		1


	//   ....[55]....
        /*0474*/ 	.word	0x000039f0
        /*0478*/ 	.word	0x000000ff
        /*047c*/ 	.word	0x00000000
        /*0480*/ 	.short	0x0101
        /*0482*/ 	.byte	0x22
	.zero		1


	//   ....[56]....
        /*0484*/ 	.word	0x00003a00
        /*0488*/ 	.word	0x000000ff
        /*048c*/ 	.word	0x000000f0
        /*0490*/ 	.short	0x010a
        /*0492*/ 	.byte	0x19
	.zero		1


	//   ....[57]....
        /*0494*/ 	.word	0x00003aa0
        /*0498*/ 	.word	0x000000ff
        /*049c*/ 	.word	0x00000000
        /*04a0*/ 	.short	0x010a
        /*04a2*/ 	.byte	0x04
	.zero		1


	//   ....[58]....
        /*04a4*/ 	.word	0x00003af0
        /*04a8*/ 	.word	0x000000ff
        /*04ac*/ 	.word	0x00000000
        /*04b0*/ 	.short	0x010a
        /*04b2*/ 	.byte	0x12
	.zero		1


	//   ....[59]....
        /*04b4*/ 	.word	0x00003c40
        /*04b8*/ 	.word	0x000000ff
        /*04bc*/ 	.word	0x00000000
        /*04c0*/ 	.short	0x010a
        /*04c2*/ 	.byte	0x05
	.zero		1


	//   ....[60]....
        /*04c4*/ 	.word	0x00003f50
        /*04c8*/ 	.word	0x000000ff
        /*04cc*/ 	.word	0x00000000
        /*04d0*/ 	.short	0x010a
        /*04d2*/ 	.byte	0x04
	.zero		1


	//   ....[61]....
        /*04d4*/ 	.word	0x00003fe0
        /*04d8*/ 	.word	0x000000ff
        /*04dc*/ 	.word	0x00000000
        /*04e0*/ 	.short	0x010a
        /*04e2*/ 	.byte	0x04
	.zero		1


	//   ....[62]....
        /*04e4*/ 	.word	0x000045a0
        /*04e8*/ 	.word	0x000000ff
        /*04ec*/ 	.word	0x000000d0
        /*04f0*/ 	.short	0x010a
        /*04f2*/ 	.byte	0x14
	.zero		1


	//   ....[63]....
        /*04f4*/ 	.word	0x00004630
        /*04f8*/ 	.word	0x000000ff
        /*04fc*/ 	.word	0x00000000
        /*0500*/ 	.short	0x0101
        /*0502*/ 	.byte	0x2c
	.zero		1


	//   ....[64]....
        /*0504*/ 	.word	0x00004b60
        /*0508*/ 	.word	0x000000ff
        /*050c*/ 	.word	0x000000c8
        /*0510*/ 	.short	0x010a
        /*0512*/ 	.byte	0x14
	.zero		1


	//   ....[65]....
        /*0514*/ 	.word	0x00004d00
        /*0518*/ 	.word	0x000000ff
        /*051c*/ 	.word	0x000000a0
        /*0520*/ 	.short	0x010a
        /*0522*/ 	.byte	0x14
	.zero		1


	//   ....[66]....
        /*0524*/ 	.word	0x00004fd0
        /*0528*/ 	.word	0x000000ff
        /*052c*/ 	.word	0x00000080
        /*0530*/ 	.short	0x010b
        /*0532*/ 	.byte	0x14
	.zero		1


	//   ....[67]....
        /*0534*/ 	.word	0x00004fe0
        /*0538*/ 	.word	0x000000ff
        /*053c*/ 	.word	0x00000000
        /*0540*/ 	.short	0x0101
        /*0542*/ 	.byte	0x30
	.zero		1


	//   ....[68]....
        /*0544*/ 	.word	0x00005000
        /*0548*/ 	.word	0x000000ff
        /*054c*/ 	.word	0x000000a8
        /*0550*/ 	.short	0x010a
        /*0552*/ 	.byte	0x14
	.zero		1


	//   ....[69]....
        /*0554*/ 	.word	0x00005150
        /*0558*/ 	.word	0x000000ff
        /*055c*/ 	.word	0x00000088
        /*0560*/ 	.short	0x010b
        /*0562*/ 	.byte	0x14
	.zero		1


	//   ....[70]....
        /*0564*/ 	.word	0x00005160
        /*0568*/ 	.word	0x000000ff
        /*056c*/ 	.word	0x00000000
        /*0570*/ 	.short	0x0101
        /*0572*/ 	.byte	0x2f
	.zero		1


	//   ....[71]....
        /*0574*/ 	.word	0x00005180
        /*0578*/ 	.word	0x000000ff
        /*057c*/ 	.word	0x000000b0
        /*0580*/ 	.short	0x010a
        /*0582*/ 	.byte	0x14
	.zero		1


	//   ....[72]....
        /*0584*/ 	.word	0x000052d0
        /*0588*/ 	.word	0x000000ff
        /*058c*/ 	.word	0x00000090
        /*0590*/ 	.short	0x010b
        /*0592*/ 	.byte	0x14
	.zero		1


	//   ....[73]....
        /*0594*/ 	.word	0x000052e0
        /*0598*/ 	.word	0x000000ff
        /*059c*/ 	.word	0x00000000
        /*05a0*/ 	.short	0x0101
        /*05a2*/ 	.byte	0x2e
	.zero		1


	//   ....[74]....
        /*05a4*/ 	.word	0x00005300
        /*05a8*/ 	.word	0x000000ff
        /*05ac*/ 	.word	0x000000b8
        /*05b0*/ 	.short	0x010a
        /*05b2*/ 	.byte	0x14
	.zero		1


	//   ....[75]....
        /*05b4*/ 	.word	0x00005500
        /*05b8*/ 	.word	0x000000ff
        /*05bc*/ 	.word	0x00000098
        /*05c0*/ 	.short	0x010b
        /*05c2*/ 	.byte	0x14
	.zero		1


	//   ....[76]....
        /*05c4*/ 	.word	0x00005510
        /*05c8*/ 	.word	0x000000ff
        /*05cc*/ 	.word	0x00000000
        /*05d0*/ 	.short	0x0101
        /*05d2*/ 	.byte	0x2d
	.zero		1


	//   ....[77]....
        /*05d4*/ 	.word	0x00005540
        /*05d8*/ 	.word	0x000000ff
        /*05dc*/ 	.word	0x000000a0
        /*05e0*/ 	.short	0x010a
        /*05e2*/ 	.byte	0x14
	.zero		1


	//   ....[78]....
        /*05e4*/ 	.word	0x00005560
        /*05e8*/ 	.word	0x000000ff
        /*05ec*/ 	.word	0x000000a8
        /*05f0*/ 	.short	0x010a
        /*05f2*/ 	.byte	0x14
	.zero		1


	//   ....[79]....
        /*05f4*/ 	.word	0x00005580
        /*05f8*/ 	.word	0x000000ff
        /*05fc*/ 	.word	0x000000b0
        /*0600*/ 	.short	0x010a
        /*0602*/ 	.byte	0x14
	.zero		1


	//   ....[80]....
        /*0604*/ 	.word	0x000055c0
        /*0608*/ 	.word	0x00000000
        /*060c*/ 	.word	0x000000b8
        /*0610*/ 	.short	0x010a
        /*0612*/ 	.byte	0xff
	.zero		1


	//   ....[81]....
        /*0614*/ 	.word	0x00005980
        /*0618*/ 	.word	0x000000ff
        /*061c*/ 	.word	0x000000d0
        /*0620*/ 	.short	0x010a
        /*0622*/ 	.byte	0x31
	.zero		1


	//   ....[82]....
        /*0624*/ 	.word	0x00005a50
        /*0628*/ 	.word	0x000000ff
        /*062c*/ 	.word	0x00000000
        /*0630*/ 	.short	0x0101
        /*0632*/ 	.byte	0x04
	.zero		1


	//   ....[83]....
        /*0634*/ 	.word	0x000066b0
        /*0638*/ 	.word	0x000000ff
        /*063c*/ 	.word	0x00000080
        /*0640*/ 	.short	0x010a
        /*0642*/ 	.byte	0x31
	.zero		1


	//   ....[84]....
        /*0644*/ 	.word	0x00006760
        /*0648*/ 	.word	0x00000054
        /*064c*/ 	.word	0x000000e0
        /*0650*/ 	.short	0x010a
        /*0652*/ 	.byte	0xff
	.zero		1


	//   ....[85]....
        /*0654*/ 	.word	0x000069c0
        /*0658*/ 	.word	0x000000ff
        /*065c*/ 	.word	0x00000080
        /*0660*/ 	.short	0x010a
        /*0662*/ 	.byte	0x31
	.zero		1


	//   ....[86]....
        /*0664*/ 	.word	0x00006aa0
        /*0668*/ 	.word	0x00000054
        /*066c*/ 	.word	0x000000e0
        /*0670*/ 	.short	0x010a
        /*0672*/ 	.byte	0xff
	.zero		1


	//   ....[87]....
        /*0674*/ 	.word	0x000072f0
        /*0678*/ 	.word	0x00000000
        /*067c*/ 	.word	0x00000000
        /*0680*/ 	.short	0x0101
        /*0682*/ 	.byte	0xff
	.zero		1


	//   ....[88]....
        /*0684*/ 	.word	0x00007300
        /*0688*/ 	.word	0x00000002
        /*068c*/ 	.word	0x00000080
        /*0690*/ 	.short	0x010a
        /*0692*/ 	.byte	0xff
	.zero		1


	//   ....[89]....
        /*0694*/ 	.word	0x000073c0
        /*0698*/ 	.word	0x00000002
        /*069c*/ 	.word	0x00000080
        /*06a0*/ 	.short	0x010a
        /*06a2*/ 	.byte	0xff
	.zero		1


	//   ....[90]....
        /*06a4*/ 	.word	0x00007c80
        /*06a8*/ 	.word	0x00000002
        /*06ac*/ 	.word	0x00000000
        /*06b0*/ 	.short	0x0101
        /*06b2*/ 	.byte	0xff
	.zero		1


	//   ....[91]....
        /*06b4*/ 	.word	0x00007ca0
        /*06b8*/ 	.word	0x00000000
        /*06bc*/ 	.word	0x00000080
        /*06c0*/ 	.short	0x010a
        /*06c2*/ 	.byte	0xff
	.zero		1


	//   ....[92]....
        /*06c4*/ 	.word	0x00007d50
        /*06c8*/ 	.word	0x00000000
        /*06cc*/ 	.word	0x00000080
        /*06d0*/ 	.short	0x010a
        /*06d2*/ 	.byte	0xff
	.zero		1


	//   ....[93]....
        /*06d4*/ 	.word	0x00008600
        /*06d8*/ 	.word	0x00000010
        /*06dc*/ 	.word	0x00000000
        /*06e0*/ 	.short	0x0101
        /*06e2*/ 	.byte	0xff
	.zero		1


	//   ....[94]....
        /*06e4*/ 	.word	0x00008620
        /*06e8*/ 	.word	0x00000002
        /*06ec*/ 	.word	0x00000080
        /*06f0*/ 	.short	0x010a
        /*06f2*/ 	.byte	0xff
	.zero		1


	//   ....[95]....
        /*06f4*/ 	.word	0x000086d0
        /*06f8*/ 	.word	0x00000002
        /*06fc*/ 	.word	0x00000080
        /*0700*/ 	.short	0x010a
        /*0702*/ 	.byte	0xff
	.zero		1


	//   ....[96]....
        /*0704*/ 	.word	0x00008ca0
        /*0708*/ 	.word	0x000000ff
        /*070c*/ 	.word	0x00000000
        /*0710*/ 	.short	0x0101
        /*0712*/ 	.byte	0x04
	.zero		1


	//   ....[97]....
        /*0714*/ 	.word	0x00008fe0
        /*0718*/ 	.word	0x00000000
        /*071c*/ 	.word	0x00000000
        /*0720*/ 	.short	0x0101
        /*0722*/ 	.byte	0xff
	.zero		1


	//   ....[98]....
        /*0724*/ 	.word	0x00009250
        /*0728*/ 	.word	0x000000ff
        /*072c*/ 	.word	0x00000000
        /*0730*/ 	.short	0x0101
        /*0732*/ 	.byte	0x04
	.zero		1


	//   ....[99]....
        /*0734*/ 	.word	0x00009280
        /*0738*/ 	.word	0x00000000
        /*073c*/ 	.word	0x00000040
        /*0740*/ 	.short	0x010a
        /*0742*/ 	.byte	0xff
	.zero		1


	//   ....[100]....
        /*0744*/ 	.word	0x000092e0
        /*0748*/ 	.word	0x00000000
        /*074c*/ 	.word	0x00000040
        /*0750*/ 	.short	0x010a
        /*0752*/ 	.byte	0xff
	.zero		1


	//   ....[101]....
        /*0754*/ 	.word	0x00009340
        /*0758*/ 	.word	0x00000000
        /*075c*/ 	.word	0x000000d0
        /*0760*/ 	.short	0x010a
        /*0762*/ 	.byte	0xff
	.zero		1


	//   ....[102]....
        /*0764*/ 	.word	0x000093a0
        /*0768*/ 	.word	0x00000000
        /*076c*/ 	.word	0x00000000
        /*0770*/ 	.short	0x010a
        /*0772*/ 	.byte	0xff
	.zero		1


	//   ....[103]....
        /*0774*/ 	.word	0x00009400
        /*0778*/ 	.word	0x00000000
        /*077c*/ 	.word	0x00000000
        /*0780*/ 	.short	0x010a
        /*0782*/ 	.byte	0xff
	.zero		1


	//   ....[104]....
        /*0784*/ 	.word	0x00009460
        /*0788*/ 	.word	0x00000000
        /*078c*/ 	.word	0x00000000
        /*0790*/ 	.short	0x010a
        /*0792*/ 	.byte	0xff
	.zero		1


	//   ....[105]....
        /*0794*/ 	.word	0x000094c0
        /*0798*/ 	.word	0x00000000
        /*079c*/ 	.word	0x00000000
        /*07a0*/ 	.short	0x010a
        /*07a2*/ 	.byte	0xff
	.zero		1


	//   ....[106]....
        /*07a4*/ 	.word	0x00009520
        /*07a8*/ 	.word	0x00000000
        /*07ac*/ 	.word	0x00000000
        /*07b0*/ 	.short	0x010a
        /*07b2*/ 	.byte	0xff
	.zero		1


	//   ....[107]....
        /*07b4*/ 	.word	0x00009580
        /*07b8*/ 	.word	0x00000000
        /*07bc*/ 	.word	0x00000000
        /*07c0*/ 	.short	0x010a
        /*07c2*/ 	.byte	0xff
	.zero		1


	//   ....[108]....
        /*07c4*/ 	.word	0x000095e0
        /*07c8*/ 	.word	0x00000000
        /*07cc*/ 	.word	0x00000000
        /*07d0*/ 	.short	0x010a
        /*07d2*/ 	.byte	0xff
	.zero		1


	//   ....[109]....
        /*07d4*/ 	.word	0x00009640
        /*07d8*/ 	.word	0x00000004
        /*07dc*/ 	.word	0x000000d8
        /*07e0*/ 	.short	0x010a
        /*07e2*/ 	.byte	0xff
	.zero		1


	//   ....[110]....
        /*07e4*/ 	.word	0x000096a0
        /*07e8*/ 	.word	0x00000004
        /*07ec*/ 	.word	0x000000d0
        /*07f0*/ 	.short	0x010a
        /*07f2*/ 	.byte	0xff
	.zero		1


	//   ....[111]....
        /*07f4*/ 	.word	0x00009700
        /*07f8*/ 	.word	0x00000000
        /*07fc*/ 	.word	0x000000d0
        /*0800*/ 	.short	0x010a
        /*0802*/ 	.byte	0xff
	.zero		1


	//   ....[112]....
        /*0804*/ 	.word	0x00009760
        /*0808*/ 	.word	0x00000000
        /*080c*/ 	.word	0x000000f0
        /*0810*/ 	.short	0x010a
        /*0812*/ 	.byte	0xff
	.zero		1


	//   ....[113]....
        /*0814*/ 	.word	0x000097c0
        /*0818*/ 	.word	0x00000000
        /*081c*/ 	.word	0x00000000
        /*0820*/ 	.short	0x010a
        /*0822*/ 	.byte	0xff
	.zero		1


	//   ....[114]....
        /*0824*/ 	.word	0x00009820
        /*0828*/ 	.word	0x00000000
        /*082c*/ 	.word	0x00000000
        /*0830*/ 	.short	0x010a
        /*0832*/ 	.byte	0xff
	.zero		1


	//   ....[115]....
        /*0834*/ 	.word	0x00009880
        /*0838*/ 	.word	0x00000000
        /*083c*/ 	.word	0x00000000
        /*0840*/ 	.short	0x010a
        /*0842*/ 	.byte	0xff
	.zero		1


	//   ....[116]....
        /*0844*/ 	.word	0x000098e0
        /*0848*/ 	.word	0x00000000
        /*084c*/ 	.word	0x000000d0
        /*0850*/ 	.short	0x010a
        /*0852*/ 	.byte	0xff
	.zero		1


	//   ....[117]....
        /*0854*/ 	.word	0x00009940
        /*0858*/ 	.word	0x00000000
        /*085c*/ 	.word	0x000000c8
        /*0860*/ 	.short	0x010a
        /*0862*/ 	.byte	0xff
	.zero		1


	//   ....[118]....
        /*0864*/ 	.word	0x000099a0
        /*0868*/ 	.word	0x00000002
        /*086c*/ 	.word	0x000000a0
        /*0870*/ 	.short	0x010a
        /*0872*/ 	.byte	0xff
	.zero		1


	//   ....[119]....
        /*0874*/ 	.word	0x00009a00
        /*0878*/ 	.word	0x00000002
        /*087c*/ 	.word	0x000000a8
        /*0880*/ 	.short	0x010a
        /*0882*/ 	.byte	0xff
	.zero		1


	//   ....[120]....
        /*0884*/ 	.word	0x00009a60
        /*0888*/ 	.word	0x00000002
        /*088c*/ 	.word	0x000000b0
        /*0890*/ 	.short	0x010a
        /*0892*/ 	.byte	0xff
	.zero		1


	//   ....[121]....
        /*0894*/ 	.word	0x00009ac0
        /*0898*/ 	.word	0x00000000
        /*089c*/ 	.word	0x000000b8
        /*08a0*/ 	.short	0x010a
        /*08a2*/ 	.byte	0xff
	.zero		1


	//   ....[122]....
        /*08a4*/ 	.word	0x00009b20
        /*08a8*/ 	.word	0x00000000
        /*08ac*/ 	.word	0x000000a0
        /*08b0*/ 	.short	0x010a
        /*08b2*/ 	.byte	0xff
	.zero		1


	//   ....[123]....
        /*08b4*/ 	.word	0x00009b80
        /*08b8*/ 	.word	0x00000000
        /*08bc*/ 	.word	0x000000a8
        /*08c0*/ 	.short	0x010a
        /*08c2*/ 	.byte	0xff
	.zero		1


	//   ....[124]....
        /*08c4*/ 	.word	0x00009be0
        /*08c8*/ 	.word	0x00000000
        /*08cc*/ 	.word	0x000000b0
        /*08d0*/ 	.short	0x010a
        /*08d2*/ 	.byte	0xff
	.zero		1


	//   ....[125]....
        /*08d4*/ 	.word	0x00009c40
        /*08d8*/ 	.word	0x00000000
        /*08dc*/ 	.word	0x000000d0
        /*08e0*/ 	.short	0x010a
        /*08e2*/ 	.byte	0xff
	.zero		1


	//   ....[126]....
        /*08e4*/ 	.word	0x00009ca0
        /*08e8*/ 	.word	0x00000002
        /*08ec*/ 	.word	0x00000080
        /*08f0*/ 	.short	0x010a
        /*08f2*/ 	.byte	0xff
	.zero		1


	//   ....[127]....
        /*08f4*/ 	.word	0x00009cf0
        /*08f8*/ 	.word	0x00000054
        /*08fc*/ 	.word	0x000000e0
        /*0900*/ 	.short	0x010a
        /*0902*/ 	.byte	0xff
	.zero		1


	//   ....[128]....
        /*0904*/ 	.word	0x00009d40
        /*0908*/ 	.word	0x00000002
        /*090c*/ 	.word	0x00000080
        /*0910*/ 	.short	0x010a
        /*0912*/ 	.byte	0xff
	.zero		1


	//   ....[129]....
        /*0914*/ 	.word	0x00009d90
        /*0918*/ 	.word	0x00000000
        /*091c*/ 	.word	0x00000080
        /*0920*/ 	.short	0x010a
        /*0922*/ 	.byte	0xff
	.zero		1


	//   ....[130]....
        /*0924*/ 	.word	0x00009de0
        /*0928*/ 	.word	0x00000002
        /*092c*/ 	.word	0x00000080
        /*0930*/ 	.short	0x010a
        /*0932*/ 	.byte	0xff
	.zero		1


	//----- nvinfo : EIATTR_NUM_MBARRIERS
	.align		4
.L_47:
        /*0934*/ 	.byte	0x03, 0x38
        /*0936*/ 	.short	0x0020


	//----- nvinfo : EIATTR_EXIT_INSTR_OFFSETS
	.align		4
        /*0938*/ 	.byte	0x04, 0x1c
        /*093a*/ 	.short	(.L_49 - .L_48)


	//   ....[0]....
.L_48:
        /*093c*/ 	.word	0x000030e0


	//   ....[1]....
        /*0940*/ 	.word	0x00003390


	//   ....[2]....
        /*0944*/ 	.word	0x000033f0


	//   ....[3]....
        /*0948*/ 	.word	0x00004250


	//   ....[4]....
        /*094c*/ 	.word	0x000055f0


	//   ....[5]....
        /*0950*/ 	.word	0x00005630


	//   ....[6]....
        /*0954*/ 	.word	0x00009130


	//   ....[7]....
        /*0958*/ 	.word	0x000091b0


	//   ....[8]....
        /*095c*/ 	.word	0x000091e0


	//   ....[9]....
        /*0960*/ 	.word	0x00009260


	//----- nvinfo : EIATTR_MAX_THREADS
	.align		4
.L_49:
        /*0964*/ 	.byte	0x04, 0x05
        /*0966*/ 	.short	(.L_51 - .L_50)
.L_50:
        /*0968*/ 	.word	0x00000100
        /*096c*/ 	.word	0x00000001
        /*0970*/ 	.word	0x00000001


	//----- nvinfo : EIATTR_CRS_STACK_SIZE
	.align		4
.L_51:
        /*0974*/ 	.byte	0x04, 0x1e
        /*0976*/ 	.short	(.L_53 - .L_52)
.L_52:
        /*0978*/ 	.word	0x00000000


	//----- nvinfo : EIATTR_CBANK_PARAM_SIZE
	.align		4
.L_53:
        /*097c*/ 	.byte	0x03, 0x19
        /*097e*/ 	.short	0x0900


	//----- nvinfo : EIATTR_PARAM_CBANK
	.align		4
        /*0980*/ 	.byte	0x04, 0x0a
        /*0982*/ 	.short	(.L_55 - .L_54)
	.align		4
.L_54:
        /*0984*/ 	.word	index@(.nv.constant0._ZN7cutlass13device_kernelINS_4conv6kernel13ConvUniversalINS1_16ConvProblemShapeILNS1_8OperatorE0ELi3EEENS1_10collective14CollectiveConvINS1_47MainloopSm100TmaUmmaWarpSpecializedImplicitGemmILS5_0ELi8ELi3ELi1ELi2EN4cute5tupleIJNSA_1CILi2EEENSC_ILi1EEESE_EEEEENSB_IJNSC_ILi64EEENSC_ILi128EEENSB_IJNSC_ILi32EEEEEEEEENS_10tfloat32_tESM_NSA_8TiledMMAINSA_8MMA_AtomIJNSA_17SM100_MMA_TF32_SSISM_SM_fLi64ELi128ELNSA_4UMMA5MajorE0ELSR_0ELNSQ_7ScaleInE0ELSS_0EEEEEENSA_6LayoutINSB_IJSE_SE_SE_EEENSB_IJNSC_ILi0EEESX_SX_EEEEENSB_IJNSA_10UnderscoreES10_S10_EEEEENS7_6detail27Sm100ImplicitGemmTileTraitsINSA_20SM90_TMA_LOAD_IM2COLENSA_14ComposedLayoutINSA_7SwizzleILi3ELi4ELi3EEENSA_18smem_ptr_flag_bitsILi32EEENSV_INSB_IJNSC_ILi8EEESJ_EEENSB_IJSJ_SE_EEEEEEEvEENS14_INSA_23SM90_TMA_LOAD_MULTICASTES1F_vEEEENS_8epilogue10collective18CollectiveEpilogueINS1K_23Sm100TmaWarpSpecializedILi4ELi2ELi16ELb1ELb0EEEJSL_NSB_IJNSV_ISH_SE_EENSV_ISJ_SE_EEEEESM_NSB_IJNSB_IJllllEEESE_SX_EEESM_S1T_NS1K_6fusion15FusionCallbacksIS1O_NS1U_17LinearCombinationISM_fSM_fLNS_15FloatRoundStyleE2EEESL_S1R_JEEENSA_5SM1004TMEM4LOAD26SM100_TMEM_LOAD_16dp128b8xES15_S1F_NSA_17SM75_U32x4_LDSM_NENSA_21SM90_TMA_STORE_IM2COLES1F_NSA_17SM90_U32x4_STSM_NENSA_39AutoVectorizingCopyWithAssumedAlignmentILi128EEEEEEvvEEEEvNT_6ParamsE)
        /*0988*/ 	.short	0x0380
        /*098a*/ 	.short	0x0900


	//----- nvinfo : EIATTR_SW_WAR
	.align		4
.L_55:
        /*098c*/ 	.byte	0x04, 0x36
        /*098e*/ 	.short	(.L_57 - .L_56)
.L_56:
        /*0990*/ 	.word	0x00000008
.L_57:


//--------------------- .nv.callgraph             --------------------------
	.section	.nv.callgraph,"",@"SHT_CUDA_CALLGRAPH"
	.align	4
	.sectionentsize	8
	.align		4
        /*0000*/ 	.word	0x00000000
	.align		4
        /*0004*/ 	.word	0xffffffff
	.align		4
        /*0008*/ 	.word	index@(_ZN7cutlass13device_kernelINS_4conv6kernel13ConvUniversalINS1_16ConvProblemShapeILNS1_8OperatorE0ELi3EEENS1_10collective14CollectiveConvINS1_47MainloopSm100TmaUmmaWarpSpecializedImplicitGemmILS5_0ELi8ELi3ELi1ELi2EN4cute5tupleIJNSA_1CILi2EEENSC_ILi1EEESE_EEEEENSB_IJNSC_ILi64EEENSC_ILi128EEENSB_IJNSC_ILi32EEEEEEEEENS_10tfloat32_tESM_NSA_8TiledMMAINSA_8MMA_AtomIJNSA_17SM100_MMA_TF32_SSISM_SM_fLi64ELi128ELNSA_4UMMA5MajorE0ELSR_0ELNSQ_7ScaleInE0ELSS_0EEEEEENSA_6LayoutINSB_IJSE_SE_SE_EEENSB_IJNSC_ILi0EEESX_SX_EEEEENSB_IJNSA_10UnderscoreES10_S10_EEEEENS7_6detail27Sm100ImplicitGemmTileTraitsINSA_20SM90_TMA_LOAD_IM2COLENSA_14ComposedLayoutINSA_7SwizzleILi3ELi4ELi3EEENSA_18smem_ptr_flag_bitsILi32EEENSV_INSB_IJNSC_ILi8EEESJ_EEENSB_IJSJ_SE_EEEEEEEvEENS14_INSA_23SM90_TMA_LOAD_MULTICASTES1F_vEEEENS_8epilogue10collective18CollectiveEpilogueINS1K_23Sm100TmaWarpSpecializedILi4ELi2ELi16ELb1ELb0EEEJSL_NSB_IJNSV_ISH_SE_EENSV_ISJ_SE_EEEEESM_NSB_IJNSB_IJllllEEESE_SX_EEESM_S1T_NS1K_6fusion15FusionCallbacksIS1O_NS1U_17LinearCombinationISM_fSM_fLNS_15FloatRoundStyleE2EEESL_S1R_JEEENSA_5SM1004TMEM4LOAD26SM100_TMEM_LOAD_16dp128b8xES15_S1F_NSA_17SM75_U32x4_LDSM_NENSA_21SM90_TMA_STORE_IM2COLES1F_NSA_17SM90_U32x4_STSM_NENSA_39AutoVectorizingCopyWithAssumedAlignmentILi128EEEEEEvvEEEEvNT_6ParamsE)
	.align		4
        /*000c*/ 	.word	index@(__assertfail)
	.align		4
        /*0010*/ 	.word	0x00000000
	.align		4
        /*0014*/ 	.word	0xfffffffe
	.align		4
        /*0018*/ 	.word	0x00000000
	.align		4
        /*001c*/ 	.word	0xfffffffd
	.align		4
        /*0020*/ 	.word	0x00000000
	.align		4
        /*0024*/ 	.word	0xfffffffc


//--------------------- .nv.constant4             --------------------------
	.section	.nv.constant4,"a",@progbits
	.align	8
	.align		8
.nv.constant4:
        /*0000*/ 	.dword	__assertfail
	.align		8
        /*0008*/ 	.dword	__unnamed_1
	.align		8
        /*0010*/ 	.dword	__unnamed_2
	.align		8
        /*0018*/ 	.dword	_ZN39_INTERNAL_b178c457_4_k_cu_c7961b24_39654cuda3std3__45__cpo5beginE
	.align		8
        /*0020*/ 	.dword	_ZN39_INTERNAL_b178c457_4_k_cu_c7961b24_39654cuda3std3__45__cpo3endE
	.align		8
        /*0028*/ 	.dword	_ZN39_INTERNAL_b178c457_4_k_cu_c7961b24_39654cuda3std3__45__cpo6cbeginE
	.align		8
        /*0030*/ 	.dword	_ZN39_INTERNAL_b178c457_4_k_cu_c7961b24_39654cuda3std3__45__cpo4cendE
	.align		8
        /*0038*/ 	.dword	_ZN39_INTERNAL_b178c457_4_k_cu_c7961b24_39654cuda3std3__441_GLOBAL__N__b178c457_4_k_cu_c7961b24_39656ignoreE
	.align		8
        /*0040*/ 	.dword	_ZN39_INTERNAL_b178c457_4_k_cu_c7961b24_39654cuda3std3__419piecewise_constructE
	.align		8
        /*0048*/ 	.dword	_ZN39_INTERNAL_b178c457_4_k_cu_c7961b24_39654cuda3std3__48in_placeE
	.align		8
        /*0050*/ 	.dword	_ZN39_INTERNAL_b178c457_4_k_cu_c7961b24_39654cuda3std6ranges3__45__cpo4swapE
	.align		8
        /*0058*/ 	.dword	_ZN39_INTERNAL_b178c457_4_k_cu_c7961b24_39654cuda3std6ranges3__45__cpo9iter_moveE
	.align		8
        /*0060*/ 	.dword	_ZN39_INTERNAL_b178c457_4_k_cu_c7961b24_39654cute7productE
	.align		8
        /*0068*/ 	.dword	_ZN39_INTERNAL_b178c457_4_k_cu_c7961b24_39654cute1_E
	.align		8
        /*0070*/ 	.dword	$str$27
	.align		8
        /*0078*/ 	.dword	$str$28
	.align		8
        /*0080*/ 	.dword	$str$29
	.align		8
        /*0088*/ 	.dword	$str$30


//--------------------- .text._ZN7cutlass13device_kernelINS_4conv6kernel13ConvUniversalINS1_16ConvProblemShapeILNS1_8OperatorE0ELi3EEENS1_10collective14CollectiveConvINS1_47MainloopSm100TmaUmmaWarpSpecializedImplicitGemmILS5_0ELi8ELi3ELi1ELi2EN4cute5tupleIJNSA_1CILi2EEENSC_ILi1EEESE_EEEEENSB_IJNSC_ILi64EEENSC_ILi128EEENSB_IJNSC_ILi32EEEEEEEEENS_10tfloat32_tESM_NSA_8TiledMMAINSA_8MMA_AtomIJNSA_17SM100_MMA_TF32_SSISM_SM_fLi64ELi128ELNSA_4UMMA5MajorE0ELSR_0ELNSQ_7ScaleInE0ELSS_0EEEEEENSA_6LayoutINSB_IJSE_SE_SE_EEENSB_IJNSC_ILi0EEESX_SX_EEEEENSB_IJNSA_10UnderscoreES10_S10_EEEEENS7_6detail27Sm100ImplicitGemmTileTraitsINSA_20SM90_TMA_LOAD_IM2COLENSA_14ComposedLayoutINSA_7SwizzleILi3ELi4ELi3EEENSA_18smem_ptr_flag_bitsILi32EEENSV_INSB_IJNSC_ILi8EEESJ_EEENSB_IJSJ_SE_EEEEEEEvEENS14_INSA_23SM90_TMA_LOAD_MULTICASTES1F_vEEEENS_8epilogue10collective18CollectiveEpilogueINS1K_23Sm100TmaWarpSpecializedILi4ELi2ELi16ELb1ELb0EEEJSL_NSB_IJNSV_ISH_SE_EENSV_ISJ_SE_EEEEESM_NSB_IJNSB_IJllllEEESE_SX_EEESM_S1T_NS1K_6fusion15FusionCallbacksIS1O_NS1U_17LinearCombinationISM_fSM_fLNS_15FloatRoundStyleE2EEESL_S1R_JEEENSA_5SM1004TMEM4LOAD26SM100_TMEM_LOAD_16dp128b8xES15_S1F_NSA_17SM75_U32x4_LDSM_NENSA_21SM90_TMA_STORE_IM2COLES1F_NSA_17SM90_U32x4_STSM_NENSA_39AutoVectorizingCopyWithAssumedAlignmentILi128EEEEEEvvEEEEvNT_6ParamsE --------------------------
	.section	.text._ZN7cutlass13device_kernelINS_4conv6kernel13ConvUniversalINS1_16ConvProblemShapeILNS1_8OperatorE0ELi3EEENS1_10collective14CollectiveConvINS1_47MainloopSm100TmaUmmaWarpSpecializedImplicitGemmILS5_0ELi8ELi3ELi1ELi2EN4cute5tupleIJNSA_1CILi2EEENSC_ILi1EEESE_EEEEENSB_IJNSC_ILi64EEENSC_ILi128EEENSB_IJNSC_ILi32EEEEEEEEENS_10tfloat32_tESM_NSA_8TiledMMAINSA_8MMA_AtomIJNSA_17SM100_MMA_TF32_SSISM_SM_fLi64ELi128ELNSA_4UMMA5MajorE0ELSR_0ELNSQ_7ScaleInE0ELSS_0EEEEEENSA_6LayoutINSB_IJSE_SE_SE_EEENSB_IJNSC_ILi0EEESX_SX_EEEEENSB_IJNSA_10UnderscoreES10_S10_EEEEENS7_6detail27Sm100ImplicitGemmTileTraitsINSA_20SM90_TMA_LOAD_IM2COLENSA_14ComposedLayoutINSA_7SwizzleILi3ELi4ELi3EEENSA_18smem_ptr_flag_bitsILi32EEENSV_INSB_IJNSC_ILi8EEESJ_EEENSB_IJSJ_SE_EEEEEEEvEENS14_INSA_23SM90_TMA_LOAD_MULTICASTES1F_vEEEENS_8epilogue10collective18CollectiveEpilogueINS1K_23Sm100TmaWarpSpecializedILi4ELi2ELi16ELb1ELb0EEEJSL_NSB_IJNSV_ISH_SE_EENSV_ISJ_SE_EEEEESM_NSB_IJNSB_IJllllEEESE_SX_EEESM_S1T_NS1K_6fusion15FusionCallbacksIS1O_NS1U_17LinearCombinationISM_fSM_fLNS_15FloatRoundStyleE2EEESL_S1R_JEEENSA_5SM1004TMEM4LOAD26SM100_TMEM_LOAD_16dp128b8xES15_S1F_NSA_17SM75_U32x4_LDSM_NENSA_21SM90_TMA_STORE_IM2COLES1F_NSA_17SM90_U32x4_STSM_NENSA_39AutoVectorizingCopyWithAssumedAlignmentILi128EEEEEEvvEEEEvNT_6ParamsE,"ax",@progbits
	.align	128
.text._ZN7cutlass13device_kernelINS_4conv6kernel13ConvUniversalINS1_16ConvProblemShapeILNS1_8OperatorE0ELi3EEENS1_10collective14CollectiveConvINS1_47MainloopSm100TmaUmmaWarpSpecializedImplicitGemmILS5_0ELi8ELi3ELi1ELi2EN4cute5tupleIJNSA_1CILi2EEENSC_ILi1EEESE_EEEEENSB_IJNSC_ILi64EEENSC_ILi128EEENSB_IJNSC_ILi32EEEEEEEEENS_10tfloat32_tESM_NSA_8TiledMMAINSA_8MMA_AtomIJNSA_17SM100_MMA_TF32_SSISM_SM_fLi64ELi128ELNSA_4UMMA5MajorE0ELSR_0ELNSQ_7ScaleInE0ELSS_0EEEEEENSA_6LayoutINSB_IJSE_SE_SE_EEENSB_IJNSC_ILi0EEESX_SX_EEEEENSB_IJNSA_10UnderscoreES10_S10_EEEEENS7_6detail27Sm100ImplicitGemmTileTraitsINSA_20SM90_TMA_LOAD_IM2COLENSA_14ComposedLayoutINSA_7SwizzleILi3ELi4ELi3EEENSA_18smem_ptr_flag_bitsILi32EEENSV_INSB_IJNSC_ILi8EEESJ_EEENSB_IJSJ_SE_EEEEEEEvEENS14_INSA_23SM90_TMA_LOAD_MULTICASTES1F_vEEEENS_8epilogue10collective18CollectiveEpilogueINS1K_23Sm100TmaWarpSpecializedILi4ELi2ELi16ELb1ELb0EEEJSL_NSB_IJNSV_ISH_SE_EENSV_ISJ_SE_EEEEESM_NSB_IJNSB_IJllllEEESE_SX_EEESM_S1T_NS1K_6fusion15FusionCallbacksIS1O_NS1U_17LinearCombinationISM_fSM_fLNS_15FloatRoundStyleE2EEESL_S1R_JEEENSA_5SM1004TMEM4LOAD26SM100_TMEM_LOAD_16dp128b8xES15_S1F_NSA_17SM75_U32x4_LDSM_NENSA_21SM90_TMA_STORE_IM2COLES1F_NSA_17SM90_U32x4_STSM_NENSA_39AutoVectorizingCopyWithAssumedAlignmentILi128EEEEEEvvEEEEvNT_6ParamsE:
        .type           _ZN7cutlass13device_kernelINS_4conv6kernel13ConvUniversalINS1_16ConvProblemShapeILNS1_8OperatorE0ELi3EEENS1_10collective14CollectiveConvINS1_47MainloopSm100TmaUmmaWarpSpecializedImplicitGemmILS5_0ELi8ELi3ELi1ELi2EN4cute5tupleIJNSA_1CILi2EEENSC_ILi1EEESE_EEEEENSB_IJNSC_ILi64EEENSC_ILi128EEENSB_IJNSC_ILi32EEEEEEEEENS_10tfloat32_tESM_NSA_8TiledMMAINSA_8MMA_AtomIJNSA_17SM100_MMA_TF32_SSISM_SM_fLi64ELi128ELNSA_4UMMA5MajorE0ELSR_0ELNSQ_7ScaleInE0ELSS_0EEEEEENSA_6LayoutINSB_IJSE_SE_SE_EEENSB_IJNSC_ILi0EEESX_SX_EEEEENSB_IJNSA_10UnderscoreES10_S10_EEEEENS7_6detail27Sm100ImplicitGemmTileTraitsINSA_20SM90_TMA_LOAD_IM2COLENSA_14ComposedLayoutINSA_7SwizzleILi3ELi4ELi3EEENSA_18smem_ptr_flag_bitsILi32EEENSV_INSB_IJNSC_ILi8EEESJ_EEENSB_IJSJ_SE_EEEEEEEvEENS14_INSA_23SM90_TMA_LOAD_MULTICASTES1F_vEEEENS_8epilogue10collective18CollectiveEpilogueINS1K_23Sm100TmaWarpSpecializedILi4ELi2ELi16ELb1ELb0EEEJSL_NSB_IJNSV_ISH_SE_EENSV_ISJ_SE_EEEEESM_NSB_IJNSB_IJllllEEESE_SX_EEESM_S1T_NS1K_6fusion15FusionCallbacksIS1O_NS1U_17LinearCombinationISM_fSM_fLNS_15FloatRoundStyleE2EEESL_S1R_JEEENSA_5SM1004TMEM4LOAD26SM100_TMEM_LOAD_16dp128b8xES15_S1F_NSA_17SM75_U32x4_LDSM_NENSA_21SM90_TMA_STORE_IM2COLES1F_NSA_17SM90_U32x4_STSM_NENSA_39AutoVectorizingCopyWithAssumedAlignmentILi128EEEEEEvvEEEEvNT_6ParamsE,@function
        .size           _ZN7cutlass13device_kernelINS_4conv6kernel13ConvUniversalINS1_16ConvProblemShapeILNS1_8OperatorE0ELi3EEENS1_10collective14CollectiveConvINS1_47MainloopSm100TmaUmmaWarpSpecializedImplicitGemmILS5_0ELi8ELi3ELi1ELi2EN4cute5tupleIJNSA_1CILi2EEENSC_ILi1EEESE_EEEEENSB_IJNSC_ILi64EEENSC_ILi128EEENSB_IJNSC_ILi32EEEEEEEEENS_10tfloat32_tESM_NSA_8TiledMMAINSA_8MMA_AtomIJNSA_17SM100_MMA_TF32_SSISM_SM_fLi64ELi128ELNSA_4UMMA5MajorE0ELSR_0ELNSQ_7ScaleInE0ELSS_0EEEEEENSA_6LayoutINSB_IJSE_SE_SE_EEENSB_IJNSC_ILi0EEESX_SX_EEEEENSB_IJNSA_10UnderscoreES10_S10_EEEEENS7_6detail27Sm100ImplicitGemmTileTraitsINSA_20SM90_TMA_LOAD_IM2COLENSA_14ComposedLayoutINSA_7SwizzleILi3ELi4ELi3EEENSA_18smem_ptr_flag_bitsILi32EEENSV_INSB_IJNSC_ILi8EEESJ_EEENSB_IJSJ_SE_EEEEEEEvEENS14_INSA_23SM90_TMA_LOAD_MULTICASTES1F_vEEEENS_8epilogue10collective18CollectiveEpilogueINS1K_23Sm100TmaWarpSpecializedILi4ELi2ELi16ELb1ELb0EEEJSL_NSB_IJNSV_ISH_SE_EENSV_ISJ_SE_EEEEESM_NSB_IJNSB_IJllllEEESE_SX_EEESM_S1T_NS1K_6fusion15FusionCallbacksIS1O_NS1U_17LinearCombinationISM_fSM_fLNS_15FloatRoundStyleE2EEESL_S1R_JEEENSA_5SM1004TMEM4LOAD26SM100_TMEM_LOAD_16dp128b8xES15_S1F_NSA_17SM75_U32x4_LDSM_NENSA_21SM90_TMA_STORE_IM2COLES1F_NSA_17SM90_U32x4_STSM_NENSA_39AutoVectorizingCopyWithAssumedAlignmentILi128EEEEEEvvEEEEvNT_6ParamsE,(.L_x_186 - _ZN7cutlass13device_kernelINS_4conv6kernel13ConvUniversalINS1_16ConvProblemShapeILNS1_8OperatorE0ELi3EEENS1_10collective14CollectiveConvINS1_47MainloopSm100TmaUmmaWarpSpecializedImplicitGemmILS5_0ELi8ELi3ELi1ELi2EN4cute5tupleIJNSA_1CILi2EEENSC_ILi1EEESE_EEEEENSB_IJNSC_ILi64EEENSC_ILi128EEENSB_IJNSC_ILi32EEEEEEEEENS_10tfloat32_tESM_NSA_8TiledMMAINSA_8MMA_AtomIJNSA_17SM100_MMA_TF32_SSISM_SM_fLi64ELi128ELNSA_4UMMA5MajorE0ELSR_0ELNSQ_7ScaleInE0ELSS_0EEEEEENSA_6LayoutINSB_IJSE_SE_SE_EEENSB_IJNSC_ILi0EEESX_SX_EEEEENSB_IJNSA_10UnderscoreES10_S10_EEEEENS7_6detail27Sm100ImplicitGemmTileTraitsINSA_20SM90_TMA_LOAD_IM2COLENSA_14ComposedLayoutINSA_7SwizzleILi3ELi4ELi3EEENSA_18smem_ptr_flag_bitsILi32EEENSV_INSB_IJNSC_ILi8EEESJ_EEENSB_IJSJ_SE_EEEEEEEvEENS14_INSA_23SM90_TMA_LOAD_MULTICASTES1F_vEEEENS_8epilogue10collective18CollectiveEpilogueINS1K_23Sm100TmaWarpSpecializedILi4ELi2ELi16ELb1ELb0EEEJSL_NSB_IJNSV_ISH_SE_EENSV_ISJ_SE_EEEEESM_NSB_IJNSB_IJllllEEESE_SX_EEESM_S1T_NS1K_6fusion15FusionCallbacksIS1O_NS1U_17LinearCombinationISM_fSM_fLNS_15FloatRoundStyleE2EEESL_S1R_JEEENSA_5SM1004TMEM4LOAD26SM100_TMEM_LOAD_16dp128b8xES15_S1F_NSA_17SM75_U32x4_LDSM_NENSA_21SM90_TMA_STORE_IM2COLES1F_NSA_17SM90_U32x4_STSM_NENSA_39AutoVectorizingCopyWithAssumedAlignmentILi128EEEEEEvvEEEEvNT_6ParamsE)
        .other          _ZN7cutlass13device_kernelINS_4conv6kernel13ConvUniversalINS1_16ConvProblemShapeILNS1_8OperatorE0ELi3EEENS1_10collective14CollectiveConvINS1_47MainloopSm100TmaUmmaWarpSpecializedImplicitGemmILS5_0ELi8ELi3ELi1ELi2EN4cute5tupleIJNSA_1CILi2EEENSC_ILi1EEESE_EEEEENSB_IJNSC_ILi64EEENSC_ILi128EEENSB_IJNSC_ILi32EEEEEEEEENS_10tfloat32_tESM_NSA_8TiledMMAINSA_8MMA_AtomIJNSA_17SM100_MMA_TF32_SSISM_SM_fLi64ELi128ELNSA_4UMMA5MajorE0ELSR_0ELNSQ_7ScaleInE0ELSS_0EEEEEENSA_6LayoutINSB_IJSE_SE_SE_EEENSB_IJNSC_ILi0EEESX_SX_EEEEENSB_IJNSA_10UnderscoreES10_S10_EEEEENS7_6detail27Sm100ImplicitGemmTileTraitsINSA_20SM90_TMA_LOAD_IM2COLENSA_14ComposedLayoutINSA_7SwizzleILi3ELi4ELi3EEENSA_18smem_ptr_flag_bitsILi32EEENSV_INSB_IJNSC_ILi8EEESJ_EEENSB_IJSJ_SE_EEEEEEEvEENS14_INSA_23SM90_TMA_LOAD_MULTICASTES1F_vEEEENS_8epilogue10collective18CollectiveEpilogueINS1K_23Sm100TmaWarpSpecializedILi4ELi2ELi16ELb1ELb0EEEJSL_NSB_IJNSV_ISH_SE_EENSV_ISJ_SE_EEEEESM_NSB_IJNSB_IJllllEEESE_SX_EEESM_S1T_NS1K_6fusion15FusionCallbacksIS1O_NS1U_17LinearCombinationISM_fSM_fLNS_15FloatRoundStyleE2EEESL_S1R_JEEENSA_5SM1004TMEM4LOAD26SM100_TMEM_LOAD_16dp128b8xES15_S1F_NSA_17SM75_U32x4_LDSM_NENSA_21SM90_TMA_STORE_IM2COLES1F_NSA_17SM90_U32x4_STSM_NENSA_39AutoVectorizingCopyWithAssumedAlignmentILi128EEEEEEvvEEEEvNT_6ParamsE,@"STO_CUDA_ENTRY STV_DEFAULT"
_ZN7cutlass13device_kernelINS_4conv6kernel13ConvUniversalINS1_16ConvProblemShapeILNS1_8OperatorE0ELi3EEENS1_10collective14CollectiveConvINS1_47MainloopSm100TmaUmmaWarpSpecializedImplicitGemmILS5_0ELi8ELi3ELi1ELi2EN4cute5tupleIJNSA_1CILi2EEENSC_ILi1EEESE_EEEEENSB_IJNSC_ILi64EEENSC_ILi128EEENSB_IJNSC_ILi32EEEEEEEEENS_10tfloat32_tESM_NSA_8TiledMMAINSA_8MMA_AtomIJNSA_17SM100_MMA_TF32_SSISM_SM_fLi64ELi128ELNSA_4UMMA5MajorE0ELSR_0ELNSQ_7ScaleInE0ELSS_0EEEEEENSA_6LayoutINSB_IJSE_SE_SE_EEENSB_IJNSC_ILi0EEESX_SX_EEEEENSB_IJNSA_10UnderscoreES10_S10_EEEEENS7_6detail27Sm100ImplicitGemmTileTraitsINSA_20SM90_TMA_LOAD_IM2COLENSA_14ComposedLayoutINSA_7SwizzleILi3ELi4ELi3EEENSA_18smem_ptr_flag_bitsILi32EEENSV_INSB_IJNSC_ILi8EEESJ_EEENSB_IJSJ_SE_EEEEEEEvEENS14_INSA_23SM90_TMA_LOAD_MULTICASTES1F_vEEEENS_8epilogue10collective18CollectiveEpilogueINS1K_23Sm100TmaWarpSpecializedILi4ELi2ELi16ELb1ELb0EEEJSL_NSB_IJNSV_ISH_SE_EENSV_ISJ_SE_EEEEESM_NSB_IJNSB_IJllllEEESE_SX_EEESM_S1T_NS1K_6fusion15FusionCallbacksIS1O_NS1U_17LinearCombinationISM_fSM_fLNS_15FloatRoundStyleE2EEESL_S1R_JEEENSA_5SM1004TMEM4LOAD26SM100_TMEM_LOAD_16dp128b8xES15_S1F_NSA_17SM75_U32x4_LDSM_NENSA_21SM90_TMA_STORE_IM2COLES1F_NSA_17SM90_U32x4_STSM_NENSA_39AutoVectorizingCopyWithAssumedAlignmentILi128EEEEEEvvEEEEvNT_6ParamsE:
[----:B------:R-:W1:Y:S01]  /*0000*/  LDC R1, c[0x0][0x37c] ;  /* 0x0000df00ff017b82 */ /* 0x000e620000000800 */
[----:B------:R-:W2:Y:S01]  /*0010*/  S2R R60, SR_TID.X ;  /* 0x00000000003c7919 */ /* 0x000ea20000002100 */
[----:B------:R-:W3:Y:S01]  /*0020*/  LDCU.64 UR8, c[0x0][0x990] ;  /* 0x00013200ff0877ac */ /* 0x000ee20008000a00 */
[----:B-1----:R-:W-:Y:S01]  /*0030*/  VIADD R1, R1, 0xfffffff8 ;  /* 0xfffffff801017836 */ /* 0x002fe20000000000 */
[----:B------:R-:W-:Y:S02]  /*0040*/  PRMT R61, RZ, 0x7610, R61 ;  /* 0x00007610ff3d7816 */ /* 0x000fe4000000003d */
[----:B------:R-:W-:Y:S01]  /*0050*/  ELECT P3, URZ, PT ;  /* 0x0000000000ff782f */ /* 0x000fe20003860000 */
[----:B---3--:R-:W-:-:S04]  /*0060*/  UISETP.NE.U32.AND UP0, UPT, UR8, URZ, UPT ;  /* 0x000000ff0800728c */ /* 0x008fc8000bf05070 */
[----:B------:R-:W-:Y:S01]  /*0070*/  UISETP.NE.AND.EX UP0, UPT, UR9, URZ, UPT, UP0 ;  /* 0x000000ff0900728c */ /* 0x000fe2000bf05300 */
[----:B--2---:R-:W-:-:S05]  /*0080*/  SHF.R.U32.HI R62, RZ, 0x5, R60 ;  /* 0x00000005ff3e7819 */ /* 0x004fca000001163c */
[----:B------:R-:W1:Y:S02]  /*0090*/  SHFL.IDX PT, R0, R62, RZ, 0x1f ;  /* 0x00001fff3e007589 */ /* 0x000e6400000e0000 */
[----:B-1----:R-:W-:Y:S01]  /*00a0*/  R2UR UR18, R0 ;  /* 0x00000000001272ca */ /* 0x002fe200000e0000 */
[----:B------:R-:W-:-:S14]  /*00b0*/  BRA.U UP0, `(.L_x_0) ;  /* 0x0000000100307547 */ /* 0x000fdc000b800000 */
[----:B------:R-:W1:Y:S02]  /*00c0*/  LDCU.64 UR4, c[0x0][0x988] ;  /* 0x00013100ff0477ac */ /* 0x000e640008000a00 */
[----:B-1----:R-:W-:-:S04]  /*00d0*/  UISETP.NE.U32.AND UP0, UPT, UR4, URZ, UPT ;  /* 0x000000ff0400728c */ /* 0x002fc8000bf05070 */
[----:B------:R-:W-:-:S09]  /*00e0*/  UISETP.NE.AND.EX UP0, UPT, UR5, URZ, UPT, UP0 ;  /* 0x000000ff0500728c */ /* 0x000fd2000bf05300 */
[----:B------:R-:W-:Y:S05]  /*00f0*/  BRA.U !UP0, `(.L_x_1) ;  /* 0x0000000108147547 */ /* 0x000fea000b800000 */
[----:B------:R-:W1:Y:S01]  /*0100*/  LDC.64 R2, c[0x0][0x988] ;  /* 0x00026200ff027b82 */ /* 0x000e620000000a00 */
[----:B------:R-:W1:Y:S02]  /*0110*/  LDCU.64 UR4, c[0x0][0x358] ;  /* 0x00006b00ff0477ac */ /* 0x000e640008000a00 */
[----:B-1----:R1:W5:Y:S01]  /*0120*/  LDG.E R27, desc[UR4][R2.64] ;  /* 0x00000004021b7981 */ /* 0x002362000c1e1900 */
[----:B------:R-:W-:Y:S01]  /*0130*/  HFMA2 R61, -RZ, RZ, 0, 5.9604644775390625e-08 ;  /* 0x00000001ff3d7431 */ /* 0x000fe200000001ff */
[----:B------:R-:W-:Y:S05]  /*0140*/  BRA `(.L_x_0) ;  /* 0x00000000000c7947 */ /* 0x000fea0003800000 */
.L_x_1:
[----:B------:R-:W1:Y:S01]  /*0150*/  LDCU UR4, c[0x0][0x980] ;  /* 0x00013000ff0477ac */ /* 0x000e620008000800 */
[----:B------:R-:W-:Y:S01]  /*0160*/  HFMA2 R61, -RZ, RZ, 0, 5.9604644775390625e-08 ;  /* 0x00000001ff3d7431 */ /* 0x000fe200000001ff */
[----:B-1----:R-:W-:-:S07]  /*0170*/  MOV R27, UR4 ;  /* 0x00000004001b7c02 */ /* 0x002fce0008000f00 */
.L_x_0:
[----:B------:R-:W2:Y:S02]  /*0180*/  LDCU.64 UR4, c[0x0][0x9b0] ;  /* 0x00013600ff0477ac */ /* 0x000ea40008000a00 */
[----:B--2---:R-:W-:-:S04]  /*0190*/  UISETP.NE.U32.AND UP0, UPT, UR4, URZ, UPT ;  /* 0x000000ff0400728c */ /* 0x004fc8000bf05070 */
[----:B------:R-:W-:-:S09]  /*01a0*/  UISETP.NE.AND.EX UP0, UPT, UR5, URZ, UPT, UP0 ;  /* 0x000000ff0500728c */ /* 0x000fd2000bf05300 */
[----:B------:R-:W-:Y:S05]  /*01b0*/  BRA.U UP0, `(.L_x_2) ;  /* 0x0000000100287547 */ /* 0x000fea000b800000 */
[----:B------:R-:W2:Y:S02]  /*01c0*/  LDCU.64 UR4, c[0x0][0x9a8] ;  /* 0x00013500ff0477ac */ /* 0x000ea40008000a00 */
[----:B--2---:R-:W-:-:S04]  /*01d0*/  UISETP.NE.U32.AND UP0, UPT, UR4, URZ, UPT ;  /* 0x000000ff0400728c */ /* 0x004fc8000bf05070 */
[----:B------:R-:W-:-:S09]  /*01e0*/  UISETP.NE.AND.EX UP0, UPT, UR5, URZ, UPT, UP0 ;  /* 0x000000ff0500728c */ /* 0x000fd2000bf05300 */
[----:B------:R-:W-:Y:S05]  /*01f0*/  BRA.U !UP0, `(.L_x_3) ;  /* 0x0000000108107547 */ /* 0x000fea000b800000 */
[----:B------:R-:W2:Y:S01]  /*0200*/  LDC.64 R24, c[0x0][0x9a8] ;  /* 0x00026a00ff187b82 */ /* 0x000ea20000000a00 */
[----:B------:R-:W2:Y:S02]  /*0210*/  LDCU.64 UR4, c[0x0][0x358] ;  /* 0x00006b00ff0477ac */ /* 0x000ea40008000a00 */
[----:B--2---:R2:W5:Y:S01]  /*0220*/  LDG.E R24, desc[UR4][R24.64] ;  /* 0x0000000418187981 */ /* 0x004562000c1e1900 */
[----:B------:R-:W-:Y:S05]  /*0230*/  BRA `(.L_x_2) ;  /* 0x0000000000087947 */ /* 0x000fea0003800000 */
.L_x_3:
[----:B------:R-:W2:Y:S02]  /*0240*/  LDCU UR4, c[0x0][0x9a0] ;  /* 0x00013400ff0477ac */ /* 0x000ea40008000800 */
[----:B--2---:R-:W-:Y:S02]  /*0250*/  MOV R24, UR4 ;  /* 0x0000000400187c02 */ /* 0x004fe40008000f00 */
.L_x_2:
[----:B------:R-:W-:Y:S01]  /*0260*/  IMAD.U32 R0, RZ, RZ, UR18 ;  /* 0x00000012ff007e24 */ /* 0x000fe2000f8e00ff */
[----:B------:R-:W-:Y:S04]  /*0270*/  BSSY.RECONVERGENT B0, `(.L_x_4) ;  /* 0x000000c000007945 */ /* 0x000fe80003800200 */
[C---:B------:R-:W-:Y:S02]  /*0280*/  ISETP.NE.OR P1, PT, R0.reuse, 0x1, !P3 ;  /* 0x000000010000780c */ /* 0x040fe40005f25670 */
[----:B------:R-:W-:-:S11]  /*0290*/  ISETP.NE.OR P0, PT, R0, 0x3, !P3 ;  /* 0x000000030000780c */ /* 0x000fd60005f05670 */
[----:B------:R-:W-:Y:S05]  /*02a0*/  @P1 BRA `(.L_x_5) ;  /* 0x0000000000201947 */ /* 0x000fea0003800000 */
[----:B------:R-:W3:Y:S02]  /*02b0*/  LDCU.64 UR4, c[0x0][0x348] ;  /* 0x00006900ff0477ac */ /* 0x000ee40008000a00 */
[----:B---3--:R-:W-:Y:S02]  /*02c0*/  UIADD3 UR6, UP1, UPT, UR4, 0x80, URZ ;  /* 0x0000008004067890 */ /* 0x008fe4000ff3e0ff */
[----:B------:R-:W-:Y:S02]  /*02d0*/  UIADD3 UR4, UP0, UPT, UR4, 0x200, URZ ;  /* 0x0000020004047890 */ /* 0x000fe4000ff1e0ff */
[----:B------:R-:W-:Y:S02]  /*02e0*/  UIADD3.X UR7, UPT, UPT, URZ, UR5, URZ, UP1, !UPT ;  /* 0x00000005ff077290 */ /* 0x000fe40008ffe4ff */
[----:B------:R-:W-:-:S07]  /*02f0*/  UIADD3.X UR5, UPT, UPT, URZ, UR5, URZ, UP0, !UPT ;  /* 0x00000005ff057290 */ /* 0x000fce00087fe4ff */
[----:B------:R3:W-:Y:S02]  /*0300*/  UTMACCTL.PF [UR6] ;  /* 0x00000000060079b9 */ /* 0x0007e40008040000 */
[----:B------:R3:W-:Y:S02]  /*0310*/  UTMACCTL.PF [UR4] ;  /* 0x00000000040079b9 */ /* 0x0007e40008040000 */
[----:B---3--:R-:W-:Y:S01]  /*0320*/  NOP ;  /* 0x0000000000007918 */ /* 0x008fe20000000000 */
.L_x_5:
[----:B------:R-:W-:Y:S05]  /*0330*/  BSYNC.RECONVERGENT B0 ;  /* 0x0000000000007941 */ /* 0x000fea0003800200 */
.L_x_4:
[----:B------:R-:W-:Y:S04]  /*0340*/  BSSY.RECONVERGENT B0, `(.L_x_6) ;  /* 0x000000a000007945 */ /* 0x000fe80003800200 */
        /* <DEDUP_REMOVED lines=9> */
.L_x_7:
[----:B------:R-:W-:Y:S05]  /*03e0*/  BSYNC.RECONVERGENT B0 ;  /* 0x0000000000007941 */ /* 0x000fea0003800200 */
.L_x_6:
[----:B------:R-:W3:Y:S01]  /*03f0*/  LDCU.64 UR4, c[0x0][0x988] ;  /* 0x00013100ff0477ac */ /* 0x000ee20008000a00 */
[----:B------:R-:W-:Y:S02]  /*0400*/  UISETP.EQ.U32.AND UP2, UPT, UR8, URZ, UPT ;  /* 0x000000ff0800728c */ /* 0x000fe4000bf42070 */
[----:B------:R-:W-:Y:S02]  /*0410*/  UPLOP3.LUT UP3, UPT, UPT, UPT, UPT, 0x80, 0x8 ;  /* 0x000000000008789c */ /* 0x000fe40003f6f070 */
[----:B---3--:R-:W-:-:S04]  /*0420*/  UISETP.NE.U32.AND UP0, UPT, UR4, URZ, UPT ;  /* 0x000000ff0400728c */ /* 0x008fc8000bf05070 */
[----:B------:R-:W-:-:S04]  /*0430*/  UISETP.NE.AND.EX UP1, UPT, UR5, URZ, UPT, UP0 ;  /* 0x000000ff0500728c */ /* 0x000fc8000bf25300 */
[----:B------:R-:W-:-:S04]  /*0440*/  UISETP.EQ.OR.EX UP4, UPT, UR9, URZ, !UP1, UP2 ;  /* 0x000000ff0900728c */ /* 0x000fc8000cf82720 */
[----:B------:R-:W-:-:S05]  /*0450*/  UP2UR UR63, UPR, URZ, 0x10 ;  /* 0x00000010ff3f7883 */ /* 0x000fca0008000000 */
[----:B------:R-:W-:Y:S07]  /*0460*/  BRA.U !UP4, `(.L_x_8) ;  /* 0x000000010c207547 */ /* 0x000fee000b800000 */
[----:B------:R-:W-:Y:S01]  /*0470*/  UISETP.NE.U32.AND UP2, UPT, UR8, URZ, UPT ;  /* 0x000000ff0800728c */ /* 0x000fe2000bf45070 */
[----:B-----5:R-:W-:Y:S01]  /*0480*/  FSETP.NEU.AND P0, PT, R27, RZ, PT ;  /* 0x000000ff1b00720b */ /* 0x020fe20003f0d000 */
[----:B------:R-:W-:Y:S02]  /*0490*/  USEL UR4, URZ, 0xffffffff, UP1 ;  /* 0xffffffffff047887 */ /* 0x000fe40008800000 */
[----:B------:R-:W-:-:S10]  /*04a0*/  UISETP.NE.AND.EX UP2, UPT, UR9, URZ, UPT, UP2 ;  /* 0x000000ff0900728c */ /* 0x000fd4000bf45320 */
[----:B------:R-:W-:Y:S01]  /*04b0*/  VOTEU.ANY UP0, P0 ;  /* 0x0000000000ff7886 */ /* 0x000fe20000000100 */
[----:B------:R-:W-:-:S04]  /*04c0*/  @!UP2 USEL UR4, URZ, 0xffffffff, UP0 ;  /* 0xffffffffff04a887 */ /* 0x000fc80008000000 */
[----:B------:R-:W-:-:S04]  /*04d0*/  ULOP3.LUT UR4, UR4, 0x1, URZ, 0xc0, !UPT ;  /* 0x0000000104047892 */ /* 0x000fc8000f8ec0ff */
[----:B------:R-:W-:-:S11]  /*04e0*/  UISETP.NE.U32.AND UP3, UPT, UR4, 0x1, UPT ;  /* 0x000000010400788c */ /* 0x000fd6000bf65070 */
.L_x_8:
[----:B-1----:R-:W1:Y:S02]  /*04f0*/  SHFL.IDX PT, R2, R62, RZ, 0x1f ;  /* 0x00001fff3e027589 */ /* 0x002e6400000e0000 */
[----:B-1----:R-:W-:-:S13]  /*0500*/  ISETP.NE.AND P0, PT, R2, RZ, PT ;  /* 0x000000ff0200720c */ /* 0x002fda0003f05270 */
[----:B------:R-:W-:Y:S05]  /*0510*/  @P0 BRA `(.L_x_9) ;  /* 0x0000000000840947 */ /* 0x000fea0003800000 */
[----:B------:R-:W-:Y:S01]  /*0520*/  ELECT P0, URZ, PT ;  /* 0x0000000000ff782f */ /* 0x000fe20003800000 */
[----:B------:R-:W-:-:S12]  /*0530*/  BSSY.RECONVERGENT B0, `(.L_x_9) ;  /* 0x000001f000007945 */ /* 0x000fd80003800200 */
[----:B------:R-:W-:Y:S05]  /*0540*/  @!P0 BRA `(.L_x_10) ;  /* 0x0000000000748947 */ /* 0x000fea0003800000 */
[----:B------:R-:W1:Y:S01]  /*0550*/  S2UR UR4, SR_CgaCtaId ;  /* 0x00000000000479c3 */ /* 0x000e620000008800 */
[----:B------:R-:W-:Y:S01]  /*0560*/  UMOV UR5, 0x400 ;  /* 0x0000040000057882 */ /* 0x000fe20000000000 */
[----:B------:R-:W-:Y:S01]  /*0570*/  UMOV UR8, 0x1 ;  /* 0x0000000100087882 */ /* 0x000fe20000000000 */
[----:B------:R-:W-:Y:S01]  /*0580*/  UMOV UR6, 0x2 ;  /* 0x0000000200067882 */ /* 0x000fe20000000000 */
[----:B------:R-:W-:-:S04]  /*0590*/  UIADD3 UR8, UPT, UPT, -UR8, 0x100000, URZ ;  /* 0x0010000008087890 */ /* 0x000fc8000fffe1ff */
[----:B------:R-:W-:Y:S02]  /*05a0*/  USHF.L.U32 UR9, UR8, 0xb, URZ ;  /* 0x0000000b08097899 */ /* 0x000fe400080006ff */
[----:B------:R-:W-:Y:S02]  /*05b0*/  USHF.L.U32 UR8, UR8, 0x1, URZ ;  /* 0x0000000108087899 */ /* 0x000fe400080006ff */
[----:B------:R-:W-:-:S04]  /*05c0*/  UIADD3 UR6, UPT, UPT, -UR6, 0x100000, URZ ;  /* 0x0010000006067890 */ /* 0x000fc8000fffe1ff */
[----:B------:R-:W-:Y:S02]  /*05d0*/  USHF.L.U32 UR7, UR6, 0xb, URZ ;  /* 0x0000000b06077899 */ /* 0x000fe400080006ff */
[----:B------:R-:W-:Y:S02]  /*05e0*/  USHF.L.U32 UR6, UR6, 0x1, URZ ;  /* 0x0000000106067899 */ /* 0x000fe400080006ff */
[----:B-1----:R-:W-:Y:S01]  /*05f0*/  ULEA UR4, UR4, UR5, 0x18 ;  /* 0x0000000504047291 */ /* 0x002fe2000f8ec0ff */
[----:B------:R-:W1:Y:S11]  /*0600*/  FENCE.VIEW.ASYNC.S ;  /* 0x00000000000073c6 */ /* 0x000e760000000000 */
[----:B-1----:R1:W3:Y:S01]  /*0610*/  SYNCS.EXCH.64 URZ, [UR4], UR8 ;  /* 0x0000000804ff75b2 */ /* 0x0022e20008000100 */
[----:B------:R1:W4:Y:S01]  /*0620*/  SYNCS.EXCH.64 URZ, [UR4+0x40], UR6 ;  /* 0x0000400604ff75b2 */ /* 0x0003220008000100 */
[----:B------:R1:W1:Y:S01]  /*0630*/  SYNCS.EXCH.64 URZ, [UR4+0x8], UR8 ;  /* 0x0000080804ff75b2 */ /* 0x0002620008000100 */
        /* <DEDUP_REMOVED lines=13> */
[----:B------:R-:W-:Y:S01]  /*0710*/  NOP ;  /* 0x0000000000007918 */ /* 0x000fe20000000000 */
.L_x_10:
[----:B-1----:R-:W-:Y:S05]  /*0720*/  BSYNC.RECONVERGENT B0 ;  /* 0x0000000000007941 */ /* 0x002fea0003800200 */
.L_x_9:
[----:B------:R-:W1:Y:S01]  /*0730*/  SHFL.IDX PT, R2, R62, RZ, 0x1f ;  /* 0x00001fff3e027589 */ /* 0x000e6200000e0000 */
[----:B------:R-:W-:Y:S01]  /*0740*/  NOP ;  /* 0x0000000000007918 */ /* 0x000fe20000000000 */
[----:B-1----:R-:W-:-:S13]  /*0750*/  ISETP.NE.AND P0, PT, R2, 0x1, PT ;  /* 0x000000010200780c */ /* 0x002fda0003f05270 */
[----:B------:R-:W-:Y:S05]  /*0760*/  @P0 BRA `(.L_x_11) ;  /* 0x0000000000580947 */ /* 0x000fea0003800000 */
        /* <DEDUP_REMOVED lines=9> */
[----:B------:R-:W-:Y:S01]  /*0800*/  USHF.L.U32 UR6, UR6, 0x1, URZ ;  /* 0x0000000106067899 */ /* 0x000fe200080006ff */
[----:B------:R-:W-:Y:S01]  /*0810*/  ELECT P0, URZ, PT ;  /* 0x0000000000ff782f */ /* 0x000fe20003800000 */
[----:B-1----:R-:W-:Y:S01]  /*0820*/  ULEA UR4, UR4, UR5, 0x18 ;  /* 0x0000000504047291 */ /* 0x002fe2000f8ec0ff */
[----:B------:R-:W1:Y:S11]  /*0830*/  FENCE.VIEW.ASYNC.S ;  /* 0x00000000000073c6 */ /* 0x000e760000000000 */
[----:B-1----:R1:W1:Y:S01]  /*0840*/  SYNCS.EXCH.64 URZ, [UR4+0x80], UR8 ;  /* 0x0000800804ff75b2 */ /* 0x0022620008000100 */
        /* <DEDUP_REMOVED lines=8> */
.L_x_11:
[----:B------:R-:W2:Y:S01]  /*08d0*/  SHFL.IDX PT, R2, R62, RZ, 0x1f ;  /* 0x00001fff3e027589 */ /* 0x000ea200000e0000 */
[----:B------:R-:W-:Y:S01]  /*08e0*/  NOP ;  /* 0x0000000000007918 */ /* 0x000fe20000000000 */
[----:B--2---:R-:W-:-:S13]  /*08f0*/  ISETP.NE.AND P0, PT, R2, 0x3, PT ;  /* 0x000000030200780c */ /* 0x004fda0003f05270 */
[----:B------:R-:W-:Y:S05]  /*0900*/  @P0 BRA `(.L_x_12) ;  /* 0x0000000000300947 */ /* 0x000fea0003800000 */
[----:B-1----:R-:W1:Y:S01]  /*0910*/  S2UR UR4, SR_CgaCtaId ;  /* 0x00000000000479c3 */ /* 0x002e620000008800 */
[----:B------:R-:W-:Y:S01]  /*0920*/  UMOV UR6, 0x400 ;  /* 0x0000040000067882 */ /* 0x000fe20000000000 */
[----:B------:R-:W-:Y:S01]  /*0930*/  UMOV UR5, 0x20 ;  /* 0x0000002000057882 */ /* 0x000fe20000000000 */
[----:B------:R-:W-:Y:S01]  /*0940*/  ELECT P0, URZ, PT ;  /* 0x0000000000ff782f */ /* 0x000fe20003800000 */
[----:B-1----:R-:W-:Y:S02]  /*0950*/  ULEA UR6, UR4, UR6, 0x18 ;  /* 0x0000000604067291 */ /* 0x002fe4000f8ec0ff */
[----:B------:R-:W-:-:S04]  /*0960*/  UIADD3 UR4, UPT, UPT, -UR5, 0x100000, URZ ;  /* 0x0010000005047890 */ /* 0x000fc8000fffe1ff */
[----:B------:R-:W-:Y:S02]  /*0970*/  USHF.L.U32 UR5, UR4, 0xb, URZ ;  /* 0x0000000b04057899 */ /* 0x000fe400080006ff */
[----:B------:R-:W-:Y:S01]  /*0980*/  USHF.L.U32 UR4, UR4, 0x1, URZ ;  /* 0x0000000104047899 */ /* 0x000fe200080006ff */
[----:B------:R-:W1:Y:S11]  /*0990*/  FENCE.VIEW.ASYNC.S ;  /* 0x00000000000073c6 */ /* 0x000e760000000000 */
[----:B-1----:R2:W1:Y:S01]  /*09a0*/  SYNCS.EXCH.64 URZ, [UR6+0xc0], UR4 ;  /* 0x0000c00406ff75b2 */ /* 0x0024620008000100 */
[----:B------:R2:W1:Y:S02]  /*09b0*/  SYNCS.EXCH.64 URZ, [UR6+0xc8], UR4 ;  /* 0x0000c80406ff75b2 */ /* 0x0004640008000100 */
[----:B--2---:R-:W-:Y:S01]  /*09c0*/  NOP ;  /* 0x0000000000007918 */ /* 0x004fe20000000000 */
.L_x_12:
[----:B------:R-:W2:Y:S01]  /*09d0*/  SHFL.IDX PT, R2, R62, RZ, 0x1f ;  /* 0x00001fff3e027589 */ /* 0x000ea200000e0000 */
[----:B------:R-:W-:Y:S01]  /*09e0*/  NOP ;  /* 0x0000000000007918 */ /* 0x000fe20000000000 */
[----:B--2---:R-:W-:-:S13]  /*09f0*/  ISETP.NE.AND P0, PT, R2, 0x4, PT ;  /* 0x000000040200780c */ /* 0x004fda0003f05270 */
[----:B------:R-:W-:Y:S05]  /*0a00*/  @P0 BRA `(.L_x_13) ;  /* 0x0000000000440947 */ /* 0x000fea0003800000 */
[----:B-1----:R-:W1:Y:S01]  /*0a10*/  S2UR UR6, SR_CgaCtaId ;  /* 0x00000000000679c3 */ /* 0x002e620000008800 */
[----:B------:R-:W-:Y:S01]  /*0a20*/  UMOV UR4, 0x1e0 ;  /* 0x000001e000047882 */ /* 0x000fe20000000000 */
[----:B------:R-:W-:Y:S01]  /*0a30*/  UMOV UR5, 0x400 ;  /* 0x0000040000057882 */ /* 0x000fe20000000000 */
[----:B------:R-:W-:Y:S01]  /*0a40*/  USEL UR4, UR4, 0x1a0, UP3 ;  /* 0x000001a004047887 */ /* 0x000fe20009800000 */
[----:B------:R-:W-:Y:S01]  /*0a50*/  UMOV UR8, 0x1 ;  /* 0x0000000100087882 */ /* 0x000fe20000000000 */
[----:B------:R-:W-:Y:S01]  /*0a60*/  ELECT P0, URZ, PT ;  /* 0x0000000000ff782f */ /* 0x000fe20003800000 */
[----:B------:R-:W-:-:S04]  /*0a70*/  UIADD3 UR8, UPT, UPT, -UR8, 0x100000, URZ ;  /* 0x0010000008087890 */ /* 0x000fc8000fffe1ff */
[----:B------:R-:W-:Y:S02]  /*0a80*/  USHF.L.U32 UR9, UR8, 0xb, URZ ;  /* 0x0000000b08097899 */ /* 0x000fe400080006ff */
[----:B------:R-:W-:Y:S02]  /*0a90*/  USHF.L.U32 UR8, UR8, 0x1, URZ ;  /* 0x0000000108087899 */ /* 0x000fe400080006ff */
[----:B-1----:R-:W-:Y:S02]  /*0aa0*/  ULEA UR6, UR6, UR5, 0x18 ;  /* 0x0000000506067291 */ /* 0x002fe4000f8ec0ff */
[----:B------:R-:W-:-:S04]  /*0ab0*/  UIADD3 UR4, UPT, UPT, -UR4, 0x100000, URZ ;  /* 0x0010000004047890 */ /* 0x000fc8000fffe1ff */
[----:B------:R-:W-:Y:S02]  /*0ac0*/  USHF.L.U32 UR5, UR4, 0xb, URZ ;  /* 0x0000000b04057899 */ /* 0x000fe400080006ff */
[----:B------:R-:W-:Y:S01]  /*0ad0*/  USHF.L.U32 UR4, UR4, 0x1, URZ ;  /* 0x0000000104047899 */ /* 0x000fe200080006ff */
[----:B------:R-:W1:Y:S03]  /*0ae0*/  FENCE.VIEW.ASYNC.S ;  /* 0x00000000000073c6 */ /* 0x000e660000000000 */
[----:B-1----:R2:W1:Y:S08]  /*0af0*/  SYNCS.EXCH.64 URZ, [UR6+0xd0], UR8 ;  /* 0x0000d00806ff75b2 */ /* 0x0024700008000100 */
[----:B------:R2:W1:Y:S02]  /*0b00*/  SYNCS.EXCH.64 URZ, [UR6+0xd8], UR4 ;  /* 0x0000d80406ff75b2 */ /* 0x0004640008000100 */
[----:B--2---:R-:W-:Y:S01]  /*0b10*/  NOP ;  /* 0x0000000000007918 */ /* 0x004fe20000000000 */
.L_x_13:
[----:B------:R-:W2:Y:S01]  /*0b20*/  SHFL.IDX PT, R2, R62, RZ, 0x1f ;  /* 0x00001fff3e027589 */ /* 0x000ea200000e0000 */
[----:B------:R-:W-:Y:S01]  /*0b30*/  NOP ;  /* 0x0000000000007918 */ /* 0x000fe20000000000 */
[----:B--2---:R-:W-:-:S13]  /*0b40*/  ISETP.NE.AND P0, PT, R2, 0x5, PT ;  /* 0x000000050200780c */ /* 0x004fda0003f05270 */
[----:B------:R-:W-:Y:S05]  /*0b50*/  @P0 BRA `(.L_x_14) ;  /* 0x0000000000480947 */ /* 0x000fea0003800000 */
[----:B------:R-:W2:Y:S01]  /*0b60*/  S2UR UR5, SR_CgaCtaId ;  /* 0x00000000000579c3 */ /* 0x000ea20000008800 */
[----:B-1----:R-:W-:Y:S01]  /*0b70*/  UMOV UR4, 0x400 ;  /* 0x0000040000047882 */ /* 0x002fe20000000000 */
        /* <DEDUP_REMOVED lines=9> */
[----:B--2---:R-:W-:Y:S01]  /*0c10*/  ULEA UR4, UR5, UR4, 0x18 ;  /* 0x0000000405047291 */ /* 0x004fe2000f8ec0ff */
[----:B------:R-:W1:Y:S11]  /*0c20*/  FENCE.VIEW.ASYNC.S ;  /* 0x00000000000073c6 */ /* 0x000e760000000000 */
[----:B-1----:R2:W1:Y:S01]  /*0c30*/  SYNCS.EXCH.64 URZ, [UR4+0xe0], UR8 ;  /* 0x0000e00804ff75b2 */ /* 0x0024620008000100 */
[----:B------:R2:W1:Y:S01]  /*0c40*/  SYNCS.EXCH.64 URZ, [UR4+0xf0], UR6 ;  /* 0x0000f00604ff75b2 */ /* 0x0004620008000100 */
[----:B------:R2:W1:Y:S01]  /*0c50*/  SYNCS.EXCH.64 URZ, [UR4+0xe8], UR8 ;  /* 0x0000e80804ff75b2 */ /* 0x0004620008000100 */
[----:B------:R2:W1:Y:S02]  /*0c60*/  SYNCS.EXCH.64 URZ, [UR4+0xf8], UR6 ;  /* 0x0000f80604ff75b2 */ /* 0x0004640008000100 */
[----:B--2---:R-:W-:Y:S01]  /*0c70*/  NOP ;  /* 0x0000000000007918 */ /* 0x004fe20000000000 */
.L_x_14:
[----:B-1----:R-:W1:Y:S01]  /*0c80*/  LDCU UR4, c[0x0][0x36c] ;  /* 0x00006d80ff0477ac */ /* 0x002e620008000800 */
[----:B------:R-:W-:Y:S01]  /*0c90*/  ISETP.NE.OR P3, PT, R0, 0x2, !P3 ;  /* 0x000000020000780c */ /* 0x000fe20005f65670 */
[----:B------:R-:W-:Y:S01]  /*0ca0*/  NOP ;  /* 0x0000000000007918 */ /* 0x000fe20000000000 */
[----:B------:R-:W-:Y:S01]  /*0cb0*/  LOP3.LUT R2, R60, 0x1f, RZ, 0xc0, !PT ;  /* 0x0000001f3c027812 */ /* 0x000fe200078ec0ff */
[----:B------:R-:W-:Y:S02]  /*0cc0*/  UISETP.NE.AND UP4, UPT, UR18, 0x2, UPT ;  /* 0x000000021200788c */ /* 0x000fe4000bf85270 */
[----:B------:R-:W-:Y:S02]  /*0cd0*/  UISETP.NE.AND UP5, UPT, UR18, URZ, UPT ;  /* 0x000000ff1200728c */ /* 0x000fe4000bfa5270 */
[----:B-1----:R-:W-:-:S09]  /*0ce0*/  UISETP.EQ.U32.AND UP6, UPT, UR4, 0x1, UPT ;  /* 0x000000010400788c */ /* 0x002fd2000bfc2070 */
[----:B------:R-:W-:Y:S05]  /*0cf0*/  BRA.U !UP6, `(.L_x_15) ;  /* 0x000000010e087547 */ /* 0x000fea000b800000 */
[----:B---34-:R-:W-:Y:S01]  /*0d00*/  UCGABAR_ARV ;  /* 0x00000000000079c7 */ /* 0x018fe20008000000 */
[----:B------:R-:W-:Y:S05]  /*0d10*/  BRA `(.L_x_16) ;  /* 0x0000000000047947 */ /* 0x000fea0003800000 */
.L_x_15:
[----:B---34-:R-:W-:Y:S01]  /*0d20*/  NOP ;  /* 0x0000000000007918 */ /* 0x018fe20000000000 */
.L_x_16:
[----:B------:R-:W1:Y:S01]  /*0d30*/  S2UR UR52, SR_CTAID.X ;  /* 0x00000000003479c3 */ /* 0x000e620000002500 */
[----:B------:R-:W-:-:S05]  /*0d40*/  CS2R.32 R70, SR_CgaSize ;  /* 0x0000000000467805 */ /* 0x000fca0000008a00 */
[----:B------:R-:W-:-:S05]  /*0d50*/  IMAD R70, R70, -0xa0, RZ ;  /* 0xffffff6046467824 */ /* 0x000fca00078e02ff */
[----:B------:R-:W-:-:S14]  /*0d60*/  R2UR UR5, R70 ;  /* 0x00000000460572ca */ /* 0x000fdc00000e0000 */
[----:B------:R-:W2:Y:S01]  /*0d70*/  LDCU UR5, c[0x0][UR5+0x2b0] ;  /* 0x00005600050577ac */ /* 0x000ea20008000800 */
[----:B------:R-:W-:-:S05]  /*0d80*/  CS2R.32 R70, SR_CgaSize ;  /* 0x0000000000467805 */ /* 0x000fca0000008a00 */
[----:B------:R-:W-:-:S05]  /*0d90*/  IMAD R70, R70, -0xa0, RZ ;  /* 0xffffff6046467824 */ /* 0x000fca00078e02ff */
[----:B------:R-:W-:-:S14]  /*0da0*/  R2UR UR4, R70 ;  /* 0x00000000460472ca */ /* 0x000fdc00000e0000 */
[----:B------:R-:W3:Y:S01]  /*0db0*/  LDCU UR4, c[0x0][UR4+0x2b4] ;  /* 0x00005680040477ac */ /* 0x000ee20008000800 */
[----:B------:R-:W4:Y:S01]  /*0dc0*/  S2UR UR21, SR_CTAID.Y ;  /* 0x00000000001579c3 */ /* 0x000f220000002600 */
[----:B------:R-:W-:-:S05]  /*0dd0*/  CS2R.32 R70, SR_CgaSize ;  /* 0x0000000000467805 */ /* 0x000fca0000008a00 */
[----:B------:R-:W-:-:S05]  /*0de0*/  IMAD R70, R70, -0xa0, RZ ;  /* 0xffffff6046467824 */ /* 0x000fca00078e02ff */
[----:B------:R-:W-:-:S14]  /*0df0*/  R2UR UR7, R70 ;  /* 0x00000000460772ca */ /* 0x000fdc00000e0000 */
[----:B------:R-:W3:Y:S01]  /*0e00*/  LDCU UR7, c[0x0][UR7+0x2a0] ;  /* 0x00005400070777ac */ /* 0x000ee20008000800 */
[----:B------:R-:W-:-:S05]  /*0e10*/  CS2R.32 R70, SR_CgaSize ;  /* 0x0000000000467805 */ /* 0x000fca0000008a00 */
[----:B------:R-:W-:-:S05]  /*0e20*/  IMAD R70, R70, -0xa0, RZ ;  /* 0xffffff6046467824 */ /* 0x000fca00078e02ff */
[----:B------:R-:W-:-:S14]  /*0e30*/  R2UR UR8, R70 ;  /* 0x00000000460872ca */ /* 0x000fdc00000e0000 */
[----:B------:R-:W3:Y:S01]  /*0e40*/  LDCU UR8, c[0x0][UR8+0x2a4] ;  /* 0x00005480080877ac */ /* 0x000ee20008000800 */
[----:B------:R-:W3:Y:S01]  /*0e50*/  S2UR UR9, SR_CgaCtaId ;  /* 0x00000000000979c3 */ /* 0x000ee20000008800 */
[----:B------:R-:W3:Y:S01]  /*0e60*/  LDCU UR19, c[0x0][0xc24] ;  /* 0x00018480ff1377ac */ /* 0x000ee20008000800 */
[----:B------:R-:W3:Y:S01]  /*0e70*/  LDCU UR39, c[0x0][0xc24] ;  /* 0x00018480ff2777ac */ /* 0x000ee20008000800 */
[----:B-1----:R-:W-:Y:S01]  /*0e80*/  I2FP.F32.U32 R3, UR52 ;  /* 0x0000003400037c45 */ /* 0x002fe20008201000 */
[----:B------:R-:W1:Y:S04]  /*0e90*/  LDCU UR23, c[0x0][0xc30] ;  /* 0x00018600ff1777ac */ /* 0x000e680008000800 */
[----:B--2---:R-:W-:Y:S01]  /*0ea0*/  FMUL R3, R3, UR5 ;  /* 0x0000000503037c20 */ /* 0x004fe20008400000 */
[----:B----4-:R-:W-:-:S05]  /*0eb0*/  I2FP.F32.U32 R0, UR21 ;  /* 0x0000001500007c45 */ /* 0x010fca0008201000 */
[----:B------:R-:W2:Y:S01]  /*0ec0*/  F2I.U32.TRUNC.NTZ R3, R3 ;  /* 0x0000000300037305 */ /* 0x000ea2000020f000 */
[----:B---3--:R-:W-:Y:S01]  /*0ed0*/  FMUL R0, R0, UR4 ;  /* 0x0000000400007c20 */ /* 0x008fe20008400000 */
[----:B------:R-:W-:-:S06]  /*0ee0*/  USHF.L.U32 UR5, UR9, 0xb, URZ ;  /* 0x0000000b09057899 */ /* 0x000fcc00080006ff */
[----:B------:R-:W3:Y:S01]  /*0ef0*/  F2I.U32.TRUNC.NTZ R0, R0 ;  /* 0x0000000000007305 */ /* 0x000ee2000020f000 */
[----:B------:R-:W-:Y:S01]  /*0f00*/  ULOP3.LUT UR44, UR5, 0x800, URZ, 0xc0, !UPT ;  /* 0x00000800052c7892 */ /* 0x000fe2000f8ec0ff */
[----:B--2---:R-:W-:Y:S02]  /*0f10*/  R2UR UR4, R3 ;  /* 0x00000000030472ca */ /* 0x004fe400000e0000 */
[----:B---3--:R-:W-:Y:S02]  /*0f20*/  R2UR UR6, R0 ;  /* 0x00000000000672ca */ /* 0x008fe400000e0000 */
[----:B------:R-:W-:-:S09]  /*0f30*/  PRMT R0, RZ, 0x7610, R0 ;  /* 0x00007610ff007816 */ /* 0x000fd20000000000 */
[----:B------:R-:W-:-:S04]  /*0f40*/  UIADD3 UR5, UPT, UPT, -UR4, URZ, URZ ;  /* 0x000000ff04057290 */ /* 0x000fc8000fffe1ff */
[----:B------:R-:W-:Y:S02]  /*0f50*/  UIMAD UR5, UR7, UR5, UR52 ;  /* 0x00000005070572a4 */ /* 0x000fe4000f8e0234 */
[----:B------:R-:W-:-:S04]  /*0f60*/  UIADD3 UR4, UPT, UPT, -UR6, URZ, URZ ;  /* 0x000000ff06047290 */ /* 0x000fc8000fffe1ff */
[----:B------:R-:W-:Y:S01]  /*0f70*/  IMAD.U32 R70, RZ, RZ, UR5 ;  /* 0x00000005ff467e24 */ /* 0x000fe2000f8e00ff */
[----:B------:R-:W-:-:S06]  /*0f80*/  UIMAD UR4, UR8, UR4, UR21 ;  /* 0x00000004080472a4 */ /* 0x000fcc000f8e0215 */
[----:B------:R-:W-:Y:S01]  /*0f90*/  IMAD.U32 R69, RZ, RZ, UR4 ;  /* 0x00000004ff457e24 */ /* 0x000fe2000f8e00ff */
[----:B-1----:R-:W-:Y:S06]  /*0fa0*/  BRA.U UP5, `(.L_x_17) ;  /* 0x00000001052c7547 */ /* 0x002fec000b800000 */
[----:B------:R-:W-:Y:S02]  /*0fb0*/  R2UR UR4, R69 ;  /* 0x00000000450472ca */ /* 0x000fe400000e0000 */
[----:B------:R-:W-:-:S11]  /*0fc0*/  R2UR UR6, R70 ;  /* 0x00000000460672ca */ /* 0x000fd600000e0000 */
[----:B------:R-:W-:-:S04]  /*0fd0*/  UISETP.NE.AND UP0, UPT, UR4, URZ, UPT ;  /* 0x000000ff0400728c */ /* 0x000fc8000bf05270 */
[----:B------:R-:W-:-:S04]  /*0fe0*/  UISETP.EQ.OR UP0, UPT, UR6, URZ, !UP0 ;  /* 0x000000ff0600728c */ /* 0x000fc8000c702670 */
[----:B------:R-:W-:Y:S02]  /*0ff0*/  USEL UR5, URZ, 0x1, !UP0 ;  /* 0x00000001ff057887 */ /* 0x000fe4000c000000 */
[----:B------:R-:W-:-:S04]  /*1000*/  UISETP.NE.AND UP0, UPT, UR4, URZ, UPT ;  /* 0x000000ff0400728c */ /* 0x000fc8000bf05270 */
[----:B------:R-:W-:Y:S02]  /*1010*/  USEL UR4, URZ, 0x2, UP0 ;  /* 0x00000002ff047887 */ /* 0x000fe40008000000 */
[----:B------:R-:W-:-:S04]  /*1020*/  UISETP.NE.AND UP0, UPT, UR6, 0x1, UPT ;  /* 0x000000010600788c */ /* 0x000fc8000bf05270 */
[----:B------:R-:W-:-:S04]  /*1030*/  USEL UR4, UR4, 0x2, UP0 ;  /* 0x0000000204047887 */ /* 0x000fc80008000000 */
[----:B------:R-:W-:-:S06]  /*1040*/  UIADD3 UR4, UPT, UPT, UR5, UR4, URZ ;  /* 0x0000000405047290 */ /* 0x000fcc000fffe0ff */
[----:B------:R-:W-:-:S07]  /*1050*/  IMAD.U32 R0, RZ, RZ, UR4 ;  /* 0x00000004ff007e24 */ /* 0x000fce000f8e00ff */
.L_x_17:
[----:B------:R-:W1:Y:S01]  /*1060*/  S2UR UR51, SR_CTAID.Z ;  /* 0x00000000003379c3 */ /* 0x000e620000002700 */
[----:B------:R-:W-:-:S09]  /*1070*/  UISETP.GE.AND UP0, UPT, UR19, 0x1, UPT ;  /* 0x000000011300788c */ /* 0x000fd2000bf06270 */
[----:B------:R-:W-:Y:S05]  /*1080*/  BRA.U !UP0, `(.L_x_18) ;  /* 0x0000000108d47547 */ /* 0x000fea000b800000 */
[----:B------:R-:W2:Y:S01]  /*1090*/  LDCU.128 UR12, c[0x0][0xc10] ;  /* 0x00018200ff0c77ac */ /* 0x000ea20008000c00 */
[----:B------:R-:W3:Y:S01]  /*10a0*/  LDCU UR20, c[0x0][0xc0c] ;  /* 0x00018180ff1477ac */ /* 0x000ee20008000800 */
[----:B------:R-:W4:Y:S01]  /*10b0*/  LDCU UR6, c[0x0][0x370] ;  /* 0x00006e00ff0677ac */ /* 0x000f220008000800 */
[----:B------:R-:W1:Y:S01]  /*10c0*/  LDCU UR7, c[0x0][0x374] ;  /* 0x00006e80ff0777ac */ /* 0x000e620008000800 */
[----:B------:R-:W1:Y:S01]  /*10d0*/  LDCU UR22, c[0x0][0xc20] ;  /* 0x00018400ff1677ac */ /* 0x000e620008000800 */
[----:B--2---:R-:W-:Y:S02]  /*10e0*/  UIMAD.WIDE.U32 UR4, UR52, UR12, URZ ;  /* 0x0000000c340472a5 */ /* 0x004fe4000f8e00ff */
[----:B---3--:R-:W-:Y:S01]  /*10f0*/  UISETP.NE.AND UP0, UPT, UR20, 0x1, UPT ;  /* 0x000000011400788c */ /* 0x008fe2000bf05270 */
[----:B------:R-:W2:Y:S01]  /*1100*/  LDCU.64 UR8, c[0x0][0xc28] ;  /* 0x00018500ff0877ac */ /* 0x000ea20008000a00 */
[----:B----4-:R-:W-:-:S03]  /*1110*/  UIMAD.WIDE.U32 UR10, UR6, UR12, URZ ;  /* 0x0000000c060a72a5 */ /* 0x010fc6000f8e00ff */
[----:B------:R-:W-:Y:S01]  /*1120*/  UMOV UR4, UR5 ;  /* 0x0000000500047c82 */ /* 0x000fe20008000000 */
[----:B------:R-:W-:Y:S02]  /*1130*/  UISETP.NE.AND UP2, UPT, UR19, 0x1, UPT ;  /* 0x000000011300788c */ /* 0x000fe4000bf45270 */
[----:B------:R-:W-:Y:S01]  /*1140*/  USHF.R.U32.HI UR4, URZ, UR13, UR4 ;  /* 0x0000000dff047299 */ /* 0x000fe20008011604 */
[----:B------:R-:W-:Y:S01]  /*1150*/  UMOV UR10, UR11 ;  /* 0x0000000b000a7c82 */ /* 0x000fe20008000000 */
[----:B------:R-:W-:Y:S02]  /*1160*/  UIMAD.WIDE.U32 UR16, UR21, UR15, URZ ;  /* 0x0000000f151072a5 */ /* 0x000fe4000f8e00ff */
[----:B------:R-:W-:Y:S02]  /*1170*/  USEL UR5, UR52, UR4, !UP0 ;  /* 0x0000000434057287 */ /* 0x000fe4000c000000 */
[----:B------:R-:W-:Y:S02]  /*1180*/  @UP0 USHF.R.U32.HI UR6, URZ, UR13, UR10 ;  /* 0x0000000dff060299 */ /* 0x000fe4000801160a */
[----:B------:R-:W-:-:S02]  /*1190*/  UISETP.NE.AND UP0, UPT, UR14, 0x1, UPT ;  /* 0x000000010e00788c */ /* 0x000fc4000bf05270 */
[----:B-1----:R-:W-:Y:S02]  /*11a0*/  UIMAD.WIDE.U32 UR10, UR7, UR15, URZ ;  /* 0x0000000f070a72a5 */ /* 0x002fe4000f8e00ff */
[----:B--2---:R-:W-:Y:S01]  /*11b0*/  UIMAD.WIDE.U32 UR12, UR6, UR8, URZ ;  /* 0x00000008060c72a5 */ /* 0x004fe2000f8e00ff */
[----:B------:R-:W-:Y:S02]  /*11c0*/  UMOV UR4, UR17 ;  /* 0x0000001100047c82 */ /* 0x000fe40008000000 */
[----:B------:R-:W-:Y:S02]  /*11d0*/  USHF.R.U32.HI UR4, URZ, UR22, UR4 ;  /* 0x00000016ff047299 */ /* 0x000fe40008011604 */
[----:B------:R-:W-:Y:S02]  /*11e0*/  UMOV UR10, UR11 ;  /* 0x0000000b000a7c82 */ /* 0x000fe40008000000 */
[----:B------:R-:W-:Y:S01]  /*11f0*/  UMOV UR12, UR13 ;  /* 0x0000000d000c7c82 */ /* 0x000fe20008000000 */
[----:B------:R-:W-:-:S02]  /*1200*/  @UP0 USHF.R.U32.HI UR7, URZ, UR22, UR10 ;  /* 0x00000016ff070299 */ /* 0x000fc4000801160a */
[----:B------:R-:W-:Y:S02]  /*1210*/  USEL UR4, UR21, UR4, !UP0 ;  /* 0x0000000415047287 */ /* 0x000fe4000c000000 */
[----:B------:R-:W-:Y:S02]  /*1220*/  UIMAD.WIDE.U32 UR10, UR7, UR8, URZ ;  /* 0x00000008070a72a5 */ /* 0x000fe4000f8e00ff */
[----:B------:R-:W-:Y:S02]  /*1230*/  @UP2 USHF.R.U32.HI UR6, URZ, UR9, UR12 ;  /* 0x00000009ff062299 */ /* 0x000fe4000801160c */
[----:B------:R-:W-:-:S03]  /*1240*/  UIMAD.WIDE.U32 UR12, UR4, UR8, URZ ;  /* 0x00000008040c72a5 */ /* 0x000fc6000f8e00ff */
[----:B------:R-:W-:Y:S02]  /*1250*/  UMOV UR10, UR11 ;  /* 0x0000000b000a7c82 */ /* 0x000fe40008000000 */
[----:B------:R-:W-:Y:S02]  /*1260*/  @UP2 USHF.R.U32.HI UR7, URZ, UR9, UR10 ;  /* 0x00000009ff072299 */ /* 0x000fe4000801160a */
[----:B------:R-:W-:Y:S02]  /*1270*/  UIMAD UR10, UR6, UR19, URZ ;  /* 0x00000013060a72a4 */ /* 0x000fe4000f8e02ff */
[----:B------:R-:W-:-:S04]  /*1280*/  UIMAD UR7, UR7, UR19, URZ ;  /* 0x00000013070772a4 */ /* 0x000fc8000f8e02ff */
[----:B------:R-:W-:-:S03]  /*1290*/  UISETP.GE.AND UP0, UPT, UR4, UR7, UPT ;  /* 0x000000070400728c */ /* 0x000fc6000bf06270 */
[----:B------:R-:W-:Y:S01]  /*12a0*/  UMOV UR7, UR13 ;  /* 0x0000000d00077c82 */ /* 0x000fe20008000000 */
[----:B------:R-:W-:Y:S02]  /*12b0*/  UISETP.GE.OR UP0, UPT, UR5, UR10, UP0 ;  /* 0x0000000a0500728c */ /* 0x000fe40008706670 */
[----:B------:R-:W-:Y:S02]  /*12c0*/  UIMAD.WIDE.U32 UR10, UR5, UR8, URZ ;  /* 0x00000008050a72a5 */ /* 0x000fe4000f8e00ff */
[----:B------:R-:W-:Y:S02]  /*12d0*/  USHF.R.U32.HI UR7, URZ, UR9, UR7 ;  /* 0x00000009ff077299 */ /* 0x000fe40008011607 */
[----:B------:R-:W-:Y:S02]  /*12e0*/  UIADD3 UR10, UPT, UPT, -UR4, URZ, URZ ;  /* 0x000000ff040a7290 */ /* 0x000fe4000fffe1ff */
[----:B------:R-:W-:Y:S02]  /*12f0*/  USEL UR7, UR4, UR7, !UP2 ;  /* 0x0000000704077287 */ /* 0x000fe4000d000000 */
[----:B------:R-:W-:Y:S01]  /*1300*/  UIMAD UR10, UR14, UR10, UR21 ;  /* 0x0000000a0e0a72a4 */ /* 0x000fe2000f8e0215 */
[----:B------:R-:W-:Y:S01]  /*1310*/  @!UP0 UMOV UR8, UR11 ;  /* 0x0000000b00088c82 */ /* 0x000fe20008000000 */
[----:B------:R-:W-:-:S02]  /*1320*/  UIADD3 UR11, UPT, UPT, -UR5, URZ, URZ ;  /* 0x000000ff050b7290 */ /* 0x000fc4000fffe1ff */
[----:B------:R-:W-:Y:S02]  /*1330*/  @!UP0 USHF.R.U32.HI UR8, URZ, UR9, UR8 ;  /* 0x00000009ff088299 */ /* 0x000fe40008011608 */
[----:B------:R-:W-:Y:S02]  /*1340*/  UIADD3 UR9, UPT, UPT, -UR7, URZ, URZ ;  /* 0x000000ff07097290 */ /* 0x000fe4000fffe1ff */
[----:B------:R-:W-:Y:S02]  /*1350*/  @!UP0 USEL UR8, UR5, UR8, !UP2 ;  /* 0x0000000805088287 */ /* 0x000fe4000d000000 */
[----:B------:R-:W-:Y:S02]  /*1360*/  UIMAD UR9, UR19, UR9, UR4 ;  /* 0x00000009130972a4 */ /* 0x000fe4000f8e0204 */
[----:B------:R-:W-:Y:S02]  /*1370*/  @!UP0 UIADD3 UR7, UPT, UPT, UR7, -UR8, URZ ;  /* 0x8000000807078290 */ /* 0x000fe4000fffe0ff */
[----:B------:R-:W-:-:S02]  /*1380*/  @!UP0 UIMAD UR6, UR9, UR6, UR8 ;  /* 0x00000006090682a4 */ /* 0x000fc4000f8e0208 */
[----:B------:R-:W-:Y:S02]  /*1390*/  @!UP0 UIMAD UR4, UR7, UR19, UR5 ;  /* 0x00000013070482a4 */ /* 0x000fe4000f8e0205 */
[----:B------:R-:W-:Y:S02]  /*13a0*/  UIMAD UR52, UR20, UR11, UR52 ;  /* 0x0000000b143472a4 */ /* 0x000fe4000f8e0234 */
[----:B------:R-:W-:Y:S01]  /*13b0*/  UIMAD UR21, UR4, UR14, UR10 ;  /* 0x0000000e041572a4 */ /* 0x000fe2000f8e020a */
[----:B------:R-:W-:Y:S02]  /*13c0*/  @!UP0 UMOV UR5, UR6 ;  /* 0x0000000600058c82 */ /* 0x000fe40008000000 */
[----:B------:R-:W-:-:S12]  /*13d0*/  UIMAD UR52, UR5, UR20, UR52 ;  /* 0x00000014053472a4 */ /* 0x000fd8000f8e0234 */
.L_x_18:
[----:B------:R-:W-:-:S09]  /*13e0*/  UISETP.NE.AND UP0, UPT, UR23, 0x1, UPT ;  /* 0x000000011700788c */ /* 0x000fd2000bf05270 */
[----:B------:R-:W-:Y:S05]  /*13f0*/  BRA.U UP0, `(.L_x_19) ;  /* 0x0000000100447547 */ /* 0x000fea000b800000 */
[----:B------:R-:W2:Y:S01]  /*1400*/  LDCU.128 UR8, c[0x0][0xc10] ;  /* 0x00018200ff0877ac */ /* 0x000ea20008000c00 */
[----:B------:R-:W3:Y:S01]  /*1410*/  LDCU UR12, c[0x0][0xc0c] ;  /* 0x00018180ff0c77ac */ /* 0x000ee20008000800 */
[----:B------:R-:W4:Y:S01]  /*1420*/  LDCU UR13, c[0x0][0xc20] ;  /* 0x00018400ff0d77ac */ /* 0x000f220008000800 */
[----:B--2---:R-:W-:Y:S02]  /*1430*/  UIMAD.WIDE.U32 UR4, UR52, UR8, URZ ;  /* 0x00000008340472a5 */ /* 0x004fe4000f8e00ff */
[----:B------:R-:W-:Y:S02]  /*1440*/  UIMAD.WIDE.U32 UR6, UR21, UR11, URZ ;  /* 0x0000000b150672a5 */ /* 0x000fe4000f8e00ff */
[----:B---3--:R-:W-:-:S03]  /*1450*/  UISETP.NE.AND UP0, UPT, UR12, 0x1, UPT ;  /* 0x000000010c00788c */ /* 0x008fc6000bf05270 */
[----:B------:R-:W-:Y:S02]  /*1460*/  UMOV UR4, UR5 ;  /* 0x0000000500047c82 */ /* 0x000fe40008000000 */
[----:B------:R-:W-:-:S04]  /*1470*/  USHF.R.U32.HI UR4, URZ, UR9, UR4 ;  /* 0x00000009ff047299 */ /* 0x000fc80008011604 */
[----:B------:R-:W-:Y:S02]  /*1480*/  USEL UR5, UR52, UR4, !UP0 ;  /* 0x0000000434057287 */ /* 0x000fe4000c000000 */
[----:B------:R-:W-:Y:S01]  /*1490*/  UISETP.NE.AND UP0, UPT, UR10, 0x1, UPT ;  /* 0x000000010a00788c */ /* 0x000fe2000bf05270 */
[----:B------:R-:W-:Y:S02]  /*14a0*/  UMOV UR4, UR7 ;  /* 0x0000000700047c82 */ /* 0x000fe40008000000 */
[----:B----4-:R-:W-:-:S04]  /*14b0*/  USHF.R.U32.HI UR4, URZ, UR13, UR4 ;  /* 0x0000000dff047299 */ /* 0x010fc80008011604 */
[----:B------:R-:W-:-:S04]  /*14c0*/  USEL UR4, UR21, UR4, !UP0 ;  /* 0x0000000415047287 */ /* 0x000fc8000c000000 */
[----:B------:R-:W-:Y:S02]  /*14d0*/  UIADD3 UR6, UPT, UPT, UR5, -UR4, URZ ;  /* 0x8000000405067290 */ /* 0x000fe4000fffe0ff */
[----:B------:R-:W-:Y:S02]  /*14e0*/  UIADD3 UR4, UPT, UPT, -UR5, UR4, URZ ;  /* 0x0000000405047290 */ /* 0x000fe4000fffe1ff */
[----:B------:R-:W-:Y:S02]  /*14f0*/  UIMAD UR21, UR6, UR10, UR21 ;  /* 0x0000000a061572a4 */ /* 0x000fe4000f8e0215 */
[----:B------:R-:W-:-:S12]  /*1500*/  UIMAD UR52, UR4, UR12, UR52 ;  /* 0x0000000c043472a4 */ /* 0x000fd8000f8e0234 */
.L_x_19:
[----:B------:R-:W-:Y:S01]  /*1510*/  UISETP.NE.AND UP0, UPT, UR18, 0x2, UPT ;  /* 0x000000021200788c */ /* 0x000fe2000bf05270 */
[----:B------:R-:W-:Y:S09]  /*1520*/  BRA.U !UP6, `(.L_x_20) ;  /* 0x000000010e0c7547 */ /* 0x000ff2000b800000 */
[----:B------:R-:W-:Y:S01]  /*1530*/  UCGABAR_WAIT ;  /* 0x0000000000007dc7 */ /* 0x000fe20008000000 */
[----:B------:R-:W-:Y:S01]  /*1540*/  CCTL.IVALL ;  /* 0x00000000ff00798f */ /* 0x000fe20002000000 */
[----:B------:R-:W-:Y:S05]  /*1550*/  BRA `(.L_x_21) ;  /* 0x0000000000047947 */ /* 0x000fea0003800000 */
.L_x_20:
[----:B------:R-:W-:Y:S06]  /*1560*/  BAR.SYNC.DEFER_BLOCKING 0x0 ;  /* 0x0000000000007b1d */ /* 0x000fec0000010000 */
.L_x_21:
[----:B------:R-:W-:Y:S05]  /*1570*/  BRA.U UP0, `(.L_x_22) ;  /* 0x0000001900e07547 */ /* 0x000fea000b800000 */
[----:B------:R-:W2:Y:S01]  /*1580*/  LDCU UR5, c[0x0][0x388] ;  /* 0x00007100ff0577ac */ /* 0x000ea20008000800 */
[----:B------:R-:W3:Y:S01]  /*1590*/  S2UR UR9, SR_CgaCtaId ;  /* 0x00000000000979c3 */ /* 0x000ee20000008800 */
[----:B------:R-:W-:Y:S01]  /*15a0*/  PLOP3.LUT P1, PT, PT, PT, UP3, 0x80, 0x8 ;  /* 0x000000000008781c */ /* 0x000fe20003f2f038 */
[----:B------:R-:W-:Y:S01]  /*15b0*/  IMAD.MOV.U32 R3, RZ, RZ, 0x1 ;  /* 0x00000001ff037424 */ /* 0x000fe200078e00ff */
[----:B------:R-:W4:Y:S01]  /*15c0*/  LDCU UR8, c[0x0][0x38c] ;  /* 0x00007180ff0877ac */ /* 0x000f220008000800 */
[----:B------:R-:W-:Y:S01]  /*15d0*/  ISETP.EQ.OR P2, PT, R2, RZ, P3 ;  /* 0x000000ff0200720c */ /* 0x000fe20001f42670 */
[----:B------:R-:W-:Y:S01]  /*15e0*/  IMAD.MOV.U32 R2, RZ, RZ, RZ ;  /* 0x000000ffff027224 */ /* 0x000fe200078e00ff */
[----:B------:R-:W-:Y:S01]  /*15f0*/  PLOP3.LUT P1, PT, P1, PT, PT, 0x8, 0x80 ;  /* 0x000000000080781c */ /* 0x000fe20000f2e170 */
[----:B------:R-:W1:Y:S01]  /*1600*/  LDCU.64 UR6, c[0x0][0x390] ;  /* 0x00007200ff0677ac */ /* 0x000e620008000a00 */
[----:B------:R-:W-:Y:S01]  /*1610*/  UMOV UR29, 0x400 ;  /* 0x00000400001d7882 */ /* 0x000fe20000000000 */
[----:B------:R-:W-:-:S02]  /*1620*/  USHF.L.U32 UR44, UR44, 0x2, URZ ;  /* 0x000000022c2c7899 */ /* 0x000fc400080006ff */
[----:B------:R-:W-:Y:S02]  /*1630*/  UISETP.NE.AND UP1, UPT, UR18, URZ, UPT ;  /* 0x000000ff1200728c */ /* 0x000fe4000bf25270 */
[----:B------:R-:W-:Y:S02]  /*1640*/  USEL UR37, URZ, 0x1, UP4 ;  /* 0x00000001ff257887 */ /* 0x000fe4000a000000 */
[----:B--2---:R-:W-:Y:S01]  /*1650*/  UIADD3 UR5, UPT, UPT, UR5, 0x1f, URZ ;  /* 0x0000001f05057890 */ /* 0x004fe2000fffe0ff */
[----:B------:R-:W2:Y:S03]  /*1660*/  LDCU UR55, c[0x0][0x370] ;  /* 0x00006e00ff3777ac */ /* 0x000ea60008000800 */
[----:B------:R-:W-:Y:S02]  /*1670*/  USHF.R.S32.HI UR4, URZ, 0x1f, UR5 ;  /* 0x0000001fff047899 */ /* 0x000fe40008011405 */
[----:B---3--:R-:W-:-:S02]  /*1680*/  ULEA UR29, UR9, UR29, 0x18 ;  /* 0x0000001d091d7291 */ /* 0x008fc4000f8ec0ff */
[----:B------:R-:W-:Y:S02]  /*1690*/  ULEA.HI UR4, UR4, UR5, URZ, 0x5 ;  /* 0x0000000504047291 */ /* 0x000fe4000f8f28ff */
[----:B------:R-:W-:Y:S02]  /*16a0*/  USHF.L.U32 UR5, UR9, 0x6, URZ ;  /* 0x0000000609057899 */ /* 0x000fe400080006ff */
[----:B------:R-:W-:Y:S02]  /*16b0*/  USHF.R.S32.HI UR4, URZ, 0x5, UR4 ;  /* 0x00000005ff047899 */ /* 0x000fe40008011404 */
[----:B------:R-:W-:Y:S02]  /*16c0*/  ULOP3.LUT UR58, UR5, 0x40, URZ, 0xe2, !UPT ;  /* 0x00000040053a7892 */ /* 0x000fe4000f8ee2ff */
[----:B----4-:R-:W-:Y:S01]  /*16d0*/  UIMAD UR4, UR4, UR8, URZ ;  /* 0x00000008040472a4 */ /* 0x010fe2000f8e02ff */
[----:B------:R-:W3:Y:S03]  /*16e0*/  LDCU.64 UR42, c[0x0][0x348] ;  /* 0x00006900ff2a77ac */ /* 0x000ee60008000a00 */
[----:B-1----:R-:W-:Y:S01]  /*16f0*/  UIMAD UR4, UR4, UR6, URZ ;  /* 0x00000006040472a4 */ /* 0x002fe2000f8e02ff */
[----:B------:R-:W1:Y:S03]  /*1700*/  LDCU UR54, c[0x0][0x374] ;  /* 0x00006e80ff3677ac */ /* 0x000e660008000800 */
[----:B------:R-:W-:-:S02]  /*1710*/  UIMAD UR56, UR4, UR7, URZ ;  /* 0x00000007043872a4 */ /* 0x000fc4000f8e02ff */
[----:B------:R-:W-:Y:S02]  /*1720*/  USEL UR37, UR37, 0x2, UP1 ;  /* 0x0000000225257887 */ /* 0x000fe40008800000 */
[----:B------:R-:W-:Y:S02]  /*1730*/  UISETP.NE.AND UP2, UPT, UR56, URZ, UPT ;  /* 0x000000ff3800728c */ /* 0x000fe4000bf45270 */
[----:B------:R-:W-:Y:S02]  /*1740*/  UISETP.LT.U32.AND UP0, UPT, UR56, 0x8, UPT ;  /* 0x000000083800788c */ /* 0x000fe4000bf01070 */
[----:B------:R-:W-:Y:S02]  /*1750*/  UIADD3 UR45, UPT, UPT, UR29, 0x18800, UR44 ;  /* 0x000188001d2d7890 */ /* 0x000fe4000fffe02c */
[----:B------:R-:W-:Y:S01]  /*1760*/  USEL UR4, UR56, 0x8, UP0 ;  /* 0x0000000838047887 */ /* 0x000fe20008000000 */
[----:B------:R-:W-:Y:S01]  /*1770*/  UMOV UR30, URZ ;  /* 0x000000ff001e7c82 */ /* 0x000fe20008000000 */
[----:B------:R-:W-:-:S02]  /*1780*/  UMOV UR31, URZ ;  /* 0x000000ff001f7c82 */ /* 0x000fc40008000000 */
[----:B------:R-:W-:Y:S02]  /*1790*/  UIADD3 UR5, UPT, UPT, UR4, -0x1, URZ ;  /* 0xffffffff04057890 */ /* 0x000fe4000fffe0ff */
[----:B------:R-:W-:Y:S02]  /*17a0*/  @!UP2 UIADD3 UR5, UPT, UPT, UR4, URZ, URZ ;  /* 0x000000ff0405a290 */ /* 0x000fe4000fffe0ff */
[----:B------:R-:W-:Y:S02]  /*17b0*/  UIADD3 UR53, UPT, UPT, UR56, -UR4, URZ ;  /* 0x8000000438357290 */ /* 0x000fe4000fffe0ff */
[----:B------:R-:W-:Y:S01]  /*17c0*/  UIADD3 UR57, UPT, UPT, UR5, 0x1, URZ ;  /* 0x0000000105397890 */ /* 0x000fe2000fffe0ff */
[----:B-123--:R-:W-:-:S11]  /*17d0*/  UMOV UR38, URZ ;  /* 0x000000ff00267c82 */ /* 0x00efd60008000000 */
.L_x_40:
[----:B------:R-:W-:Y:S01]  /*17e0*/  ULEA UR4, UR30, UR29, 0x3 ;  /* 0x0000001d1e047291 */ /* 0x000fe2000f8e18ff */
[----:B------:R-:W-:Y:S01]  /*17f0*/  SHF.L.U32 R0, R3, 0x1f, RZ ;  /* 0x0000001f03007819 */ /* 0x000fe200000006ff */
[----:B------:R-:W-:Y:S02]  /*1800*/  UISETP.NE.AND UP0, UPT, UR56, URZ, UPT ;  /* 0x000000ff3800728c */ /* 0x000fe4000bf05270 */
[----:B------:R-:W-:Y:S02]  /*1810*/  ULEA UR19, UR21, UR58, 0x7 ;  /* 0x0000003a15137291 */ /* 0x000fe4000f8e38ff */
[----:B------:R-:W-:Y:S01]  /*1820*/  USHF.L.U32 UR46, UR52, 0x6, URZ ;  /* 0x00000006342e7899 */ /* 0x000fe200080006ff */
[----:B------:R-:W-:Y:S02]  /*1830*/  UMOV UR26, URZ ;  /* 0x000000ff001a7c82 */ /* 0x000fe40008000000 */
[----:B------:R1:W2:Y:S01]  /*1840*/  SYNCS.PHASECHK.TRANS64.TRYWAIT P0, [UR4+0x40], R0 ;  /* 0x00004000ff0075a7 */ /* 0x0002a20008001104 */
[----:B------:R-:W-:Y:S01]  /*1850*/  UMOV UR22, URZ ;  /* 0x000000ff00167c82 */ /* 0x000fe20008000000 */
[----:B------:R-:W-:Y:S01]  /*1860*/  UMOV UR21, URZ ;  /* 0x000000ff00157c82 */ /* 0x000fe20008000000 */
[----:B------:R-:W-:Y:S01]  /*1870*/  UMOV UR20, URZ ;  /* 0x000000ff00147c82 */ /* 0x000fe20008000000 */
[----:B------:R-:W-:Y:S05]  /*1880*/  BRA.U !UP0, `(.L_x_23) ;  /* 0x0000000508a47547 */ /* 0x000fea000b800000 */
[----:B------:R-:W3:Y:S01]  /*1890*/  LDCU.128 UR12, c[0x0][0x480] ;  /* 0x00009000ff0c77ac */ /* 0x000ee20008000c00 */
[----:B------:R-:W4:Y:S01]  /*18a0*/  LDCU.128 UR8, c[0x0][0x490] ;  /* 0x00009200ff0877ac */ /* 0x000f220008000c00 */
[----:B------:R-:W1:Y:S01]  /*18b0*/  LDCU.64 UR20, c[0x0][0x4c0] ;  /* 0x00009800ff1477ac */ /* 0x000e620008000a00 */
[----:B------:R-:W1:Y:S01]  /*18c0*/  LDCU.64 UR16, c[0x0][0x4f0] ;  /* 0x00009e00ff1077ac */ /* 0x000e620008000a00 */
[----:B------:R-:W1:Y:S01]  /*18d0*/  LDCU UR18, c[0x0][0x4c8] ;  /* 0x00009900ff1277ac */ /* 0x000e620008000800 */
[----:B---3--:R-:W-:Y:S02]  /*18e0*/  UIMAD.WIDE.U32 UR4, UR46, UR13, URZ ;  /* 0x0000000d2e0472a5 */ /* 0x008fe4000f8e00ff */
[----:B------:R-:W-:Y:S02]  /*18f0*/  UISETP.NE.AND UP0, UPT, UR12, 0x1, UPT ;  /* 0x000000010c00788c */ /* 0x000fe4000bf05270 */
[----:B------:R-:W-:Y:S01]  /*1900*/  USHF.R.U32.HI UR5, URZ, UR14, UR5 ;  /* 0x0000000eff057299 */ /* 0x000fe20008011605 */
[----:B------:R-:W3:Y:S03]  /*1910*/  LDCU UR52, c[0x0][0x38c] ;  /* 0x00007180ff3477ac */ /* 0x000ee60008000800 */
[----:B------:R-:W-:-:S02]  /*1920*/  USEL UR5, UR46, UR5, !UP0 ;  /* 0x000000052e057287 */ /* 0x000fc4000c000000 */
[----:B------:R-:W-:Y:S02]  /*1930*/  UISETP.NE.AND UP0, UPT, UR15, 0x1, UPT ;  /* 0x000000010f00788c */ /* 0x000fe4000bf05270 */
[----:B----4-:R-:W-:Y:S01]  /*1940*/  UIMAD.WIDE.U32 UR6, UR5, UR8, URZ ;  /* 0x00000008050672a5 */ /* 0x010fe2000f8e00ff */
[----:B------:R-:W4:Y:S01]  /*1950*/  LDCU UR8, c[0x0][0x4a0] ;  /* 0x00009400ff0877ac */ /* 0x000f220008000800 */
[----:B------:R-:W1:Y:S05]  /*1960*/  LDCU UR23, c[0x0][0x4cc] ;  /* 0x00009980ff1777ac */ /* 0x000e6a0008000800 */
[----:B------:R-:W-:Y:S01]  /*1970*/  UMOV UR4, UR7 ;  /* 0x0000000700047c82 */ /* 0x000fe20008000000 */
[----:B------:R-:W1:Y:S01]  /*1980*/  LDCU.64 UR40, c[0x0][0x390] ;  /* 0x00007200ff2877ac */ /* 0x000e620008000a00 */
[----:B------:R-:W-:Y:S01]  /*1990*/  USHF.R.U32.HI UR4, URZ, UR9, UR4 ;  /* 0x00000009ff047299 */ /* 0x000fe20008011604 */
[----:B------:R-:W1:Y:S03]  /*19a0*/  LDCU UR9, c[0x0][0x4ec] ;  /* 0x00009d80ff0977ac */ /* 0x000e660008000800 */
[----:B------:R-:W-:-:S02]  /*19b0*/  USEL UR4, UR5, UR4, !UP0 ;  /* 0x0000000405047287 */ /* 0x000fc4000c000000 */
[----:B------:R-:W-:Y:S02]  /*19c0*/  UISETP.NE.AND UP0, UPT, UR10, 0x1, UPT ;  /* 0x000000010a00788c */ /* 0x000fe4000bf05270 */
[----:B------:R-:W-:Y:S01]  /*19d0*/  UIMAD.WIDE.U32 UR6, UR4, UR11, URZ ;  /* 0x0000000b040672a5 */ /* 0x000fe2000f8e00ff */
[----:B------:R-:W1:Y:S01]  /*19e0*/  LDCU.64 UR24, c[0x0][0x4d0] ;  /* 0x00009a00ff1877ac */ /* 0x000e620008000a00 */
[----:B------:R-:W-:-:S05]  /*19f0*/  UIADD3 UR38, UPT, UPT, UR57, UR31, URZ ;  /* 0x0000001f39267290 */ /* 0x000fca000fffe0ff */
[----:B------:R-:W-:Y:S01]  /*1a00*/  UMOV UR6, UR7 ;  /* 0x0000000700067c82 */ /* 0x000fe20008000000 */
[----:B------:R-:W-:Y:S02]  /*1a10*/  UIADD3 UR7, UPT, UPT, -UR4, URZ, URZ ;  /* 0x000000ff04077290 */ /* 0x000fe4000fffe1ff */
[----:B----4-:R-:W-:Y:S02]  /*1a20*/  USHF.R.U32.HI UR6, URZ, UR8, UR6 ;  /* 0x00000008ff067299 */ /* 0x010fe40008011606 */
[----:B------:R-:W-:Y:S02]  /*1a30*/  UIADD3 UR8, UPT, UPT, -UR5, URZ, URZ ;  /* 0x000000ff05087290 */ /* 0x000fe4000fffe1ff */
[----:B------:R-:W-:Y:S02]  /*1a40*/  USEL UR14, UR4, UR6, !UP0 ;  /* 0x00000006040e7287 */ /* 0x000fe4000c000000 */
[----:B------:R-:W-:Y:S02]  /*1a50*/  UIMAD UR7, UR15, UR7, UR5 ;  /* 0x000000070f0772a4 */ /* 0x000fe4000f8e0205 */
[----:B------:R-:W-:-:S02]  /*1a60*/  UIADD3 UR6, UPT, UPT, -UR14, URZ, URZ ;  /* 0x000000ff0e067290 */ /* 0x000fc4000fffe1ff */
[----:B------:R-:W-:Y:S02]  /*1a70*/  UIMAD UR8, UR12, UR8, UR46 ;  /* 0x000000080c0872a4 */ /* 0x000fe4000f8e022e */
[----:B------:R-:W-:Y:S02]  /*1a80*/  UIMAD UR13, UR10, UR6, UR4 ;  /* 0x000000060a0d72a4 */ /* 0x000fe4000f8e0204 */
[----:B-1----:R-:W-:Y:S02]  /*1a90*/  UIMAD UR11, UR8, UR20, UR9 ;  /* 0x00000014080b72a4 */ /* 0x002fe4000f8e0209 */
[----:B------:R-:W-:Y:S01]  /*1aa0*/  UIMAD UR12, UR7, UR21, UR16 ;  /* 0x00000015070c72a4 */ /* 0x000fe2000f8e0210 */
[----:B------:R-:W1:Y:S02]  /*1ab0*/  LDCU.64 UR4, c[0x0][0x4f8] ;  /* 0x00009f00ff0477ac */ /* 0x000e640008000a00 */
[----:B------:R-:W4:Y:S01]  /*1ac0*/  LDCU UR6, c[0x0][0x500] ;  /* 0x0000a000ff0677ac */ /* 0x000f220008000800 */
[----:B------:R-:W-:Y:S01]  /*1ad0*/  UIMAD UR13, UR13, UR18, UR17 ;  /* 0x000000120d0d72a4 */ /* 0x000fe2000f8e0211 */
[----:B------:R-:W-:Y:S01]  /*1ae0*/  UMOV UR26, URZ ;  /* 0x000000ff001a7c82 */ /* 0x000fe20008000000 */
[----:B------:R-:W-:Y:S01]  /*1af0*/  UMOV UR7, UR30 ;  /* 0x0000001e00077c82 */ /* 0x000fe20008000000 */
[----:B------:R-:W-:Y:S01]  /*1b00*/  UMOV UR20, URZ ;  /* 0x000000ff00147c82 */ /* 0x000fe20008000000 */
[----:B------:R-:W-:Y:S01]  /*1b10*/  UMOV UR21, URZ ;  /* 0x000000ff00157c82 */ /* 0x000fe20008000000 */
[----:B---3--:R-:W-:-:S07]  /*1b20*/  UMOV UR22, URZ ;  /* 0x000000ff00167c82 */ /* 0x008fce0008000000 */
.L_x_29:
[----:B------:R-:W-:Y:S01]  /*1b30*/  @!P3 MOV R4, 0x6000 ;  /* 0x000060000004b802 */ /* 0x000fe20000000f00 */
[----:B------:R-:W-:Y:S01]  /*1b40*/  ULEA UR9, UR7, UR29, 0x3 ;  /* 0x0000001d07097291 */ /* 0x000fe2000f8e18ff */
[----:B--2---:R-:W-:Y:S11]  /*1b50*/  @P0 BRA `(.L_x_24) ;  /* 0x00000000000c0947 */ /* 0x004ff60003800000 */
[----:B------:R-:W-:Y:S04]  /*1b60*/  SHF.L.U32 R5, R3, 0x1f, RZ ;  /* 0x0000001f03057819 */ /* 0x000fe800000006ff */
[----:B------:R-:W2:Y:S02]  /*1b70*/  SYNCS.PHASECHK.TRANS64.TRYWAIT P0, [UR9+0x40], R5 ;  /* 0x00004005ff0075a7 */ /* 0x000ea40008001109 */
[----:B--2---:R-:W-:Y:S05]  /*1b80*/  @!P0 BRA `(.L_x_25) ;  /* 0x0000007400b88947 */ /* 0x004fea0003800000 */
.L_x_24:
[----:B------:R3:W-:Y:S01]  /*1b90*/  @!P3 SYNCS.ARRIVE.TRANS64 RZ, [UR9], R4 ;  /* 0x00000004ffffb9a7 */ /* 0x0007e20008000009 */
[----:B------:R-:W-:Y:S04]  /*1ba0*/  ULOP3.LUT UR8, UR37, 0x2, URZ, 0xfc, !UPT ;  /* 0x0000000225087892 */ /* 0x000fe8000f8efcff */
[----:B------:R-:W-:Y:S09]  /*1bb0*/  UISETP.NE.AND UP0, UPT, UR8, 0x2, UPT ;  /* 0x000000020800788c */ /* 0x000ff2000bf05270 */
[----:B------:R-:W-:Y:S05]  /*1bc0*/  BRA.U UP0, `(.L_x_26) ;  /* 0x0000000100047547 */ /* 0x000fea000b800000 */
[----:B-1--4-:R-:W-:Y:S05]  /*1bd0*/  BPT.TRAP 0x1 ;  /* 0x000000040000795c */ /* 0x012fea0000300000 */
.L_x_26:
[----:B------:R-:W-:Y:S04]  /*1be0*/  BSSY.RECONVERGENT B0, `(.L_x_27) ;  /* 0x0000003000007945 */ /* 0x000fe80003800200 */
[----:B------:R-:W-:Y:S05]  /*1bf0*/  @P2 BRA `(.L_x_28) ;  /* 0x0000000000042947 */ /* 0x000fea0003800000 */
[----:B-1--4-:R-:W-:Y:S05]  /*1c00*/  BPT.TRAP 0x1 ;  /* 0x000000040000795c */ /* 0x012fea0000300000 */
.L_x_28:
[----:B-1--4-:R-:W-:Y:S05]  /*1c10*/  BSYNC.RECONVERGENT B0 ;  /* 0x0000000000007941 */ /* 0x012fea0003800200 */
.L_x_27:
[----:B------:R-:W-:Y:S02]  /*1c20*/  UIADD3 UR8, UPT, UPT, UR7, 0x1, URZ ;  /* 0x0000000107087890 */ /* 0x000fe4000fffe0ff */
[----:B------:R-:W-:Y:S02]  /*1c30*/  UIMAD UR15, UR20, UR23, UR4 ;  /* 0x00000017140f72a4 */ /* 0x000fe4000f8e0204 */
[----:B------:R-:W-:Y:S02]  /*1c40*/  UISETP.NE.AND UP0, UPT, UR8, 0x8, UPT ;  /* 0x000000080800788c */ /* 0x000fe4000bf05270 */
[----:B------:R-:W-:Y:S02]  /*1c50*/  ULEA UR17, UR7, UR29, 0xd ;  /* 0x0000001d07117291 */ /* 0x000fe4000f8e68ff */
[----:B------:R-:W-:Y:S02]  /*1c60*/  USEL UR10, URZ, 0x1, UP0 ;  /* 0x00000001ff0a7887 */ /* 0x000fe40008000000 */
[----:B------:R-:W-:Y:S02]  /*1c70*/  USEL UR30, UR8, URZ, UP0 ;  /* 0x000000ff081e7287 */ /* 0x000fe40008000000 */
[----:B------:R-:W-:Y:S02]  /*1c80*/  ULEA UR16, UR7, UR44, 0xe ;  /* 0x0000002c07107291 */ /* 0x000fe4000f8e70ff */
[----:B------:R-:W-:Y:S01]  /*1c90*/  ULEA UR8, UR30, UR29, 0x3 ;  /* 0x0000001d1e087291 */ /* 0x000fe2000f8e18ff */
[----:B------:R-:W-:Y:S01]  /*1ca0*/  LOP3.LUT R3, R3, UR10, RZ, 0x3c, !PT ;  /* 0x0000000a03037c12 */ /* 0x000fe2000f8e3cff */
[----:B------:R-:W-:Y:S02]  /*1cb0*/  UIADD3 UR34, UP0, UPT, UR42, 0x80, URZ ;  /* 0x000000802a227890 */ /* 0x000fe4000ff1e0ff */
[----:B------:R-:W-:Y:S01]  /*1cc0*/  USHF.L.U32 UR10, UR26, 0x5, URZ ;  /* 0x000000051a0a7899 */ /* 0x000fe200080006ff */
[----:B--2---:R-:W-:Y:S01]  /*1cd0*/  SHF.L.U32 R0, R3, 0x1f, RZ ;  /* 0x0000001f03007819 */ /* 0x004fe200000006ff */
[----:B------:R-:W-:Y:S02]  /*1ce0*/  UIADD3.X UR35, UPT, UPT, URZ, UR43, URZ, UP0, !UPT ;  /* 0x0000002bff237290 */ /* 0x000fe400087fe4ff */
[----:B------:R-:W-:Y:S01]  /*1cf0*/  UIADD3 UR32, UP3, UPT, UR42, 0x200, URZ ;  /* 0x000002002a207890 */ /* 0x000fe2000ff7e0ff */
[----:B------:R1:W2:Y:S01]  /*1d00*/  SYNCS.PHASECHK.TRANS64.TRYWAIT P0, [UR8+0x40], R0 ;  /* 0x00004000ff0075a7 */ /* 0x0002a20008001108 */
[----:B------:R-:W-:Y:S02]  /*1d10*/  UIMAD UR8, UR21, UR24, UR5 ;  /* 0x00000018150872a4 */ /* 0x000fe4000f8e0205 */
[----:B------:R-:W-:Y:S02]  /*1d20*/  UIMAD UR7, UR22, UR25, UR6 ;  /* 0x00000019160772a4 */ /* 0x000fe4000f8e0206 */
[----:B------:R-:W-:Y:S02]  /*1d30*/  ULEA UR15, UR8, UR15, 0x5 ;  /* 0x0000000f080f7291 */ /* 0x000fe4000f8e28ff */
[----:B------:R-:W-:Y:S02]  /*1d40*/  UIADD3 UR8, UPT, UPT, UR17, 0x8800, URZ ;  /* 0x0000880011087890 */ /* 0x000fe4000fffe0ff */
[----:B------:R-:W-:Y:S02]  /*1d50*/  ULEA UR7, UR7, UR15, 0xa ;  /* 0x0000000f07077291 */ /* 0x000fe4000f8e50ff */
[----:B------:R-:W-:Y:S02]  /*1d60*/  UIADD3.X UR33, UPT, UPT, URZ, UR43, URZ, UP3, !UPT ;  /* 0x0000002bff217290 */ /* 0x000fe40009ffe4ff */
[----:B------:R-:W-:Y:S02]  /*1d70*/  UPRMT UR7, UR7, 0x5410, URZ ;  /* 0x0000541007077896 */ /* 0x000fe400080000ff */
[----:B------:R-:W-:Y:S02]  /*1d80*/  UIADD3 UR16, UPT, UPT, UR29, 0x18800, UR16 ;  /* 0x000188001d107890 */ /* 0x000fe4000fffe010 */
[----:B------:R-:W-:Y:S02]  /*1d90*/  UIADD3 UR36, UPT, UPT, UR20, 0x1, URZ ;  /* 0x0000000114247890 */ /* 0x000fe4000fffe0ff */
[----:B------:R-:W-:Y:S02]  /*1da0*/  UIADD3 UR28, UPT, UPT, UR21, 0x1, URZ ;  /* 0x00000001151c7890 */ /* 0x000fe4000fffe0ff */
[----:B------:R-:W-:Y:S01]  /*1db0*/  UISETP.NE.AND UP2, UPT, UR36, UR52, UPT ;  /* 0x000000342400728c */ /* 0x000fe2000bf45270 */
[----:B------:R4:W-:Y:S01]  /*1dc0*/  UTMALDG.5D.IM2COL [UR8], [UR34], UR7 ;  /* 0x00000008220073b4 */ /* 0x0009e20008060007 */
[----:B------:R-:W-:Y:S02]  /*1dd0*/  UIADD3 UR27, UPT, UPT, UR22, 0x1, URZ ;  /* 0x00000001161b7890 */ /* 0x000fe4000fffe0ff */
[----:B------:R-:W-:Y:S01]  /*1de0*/  UIADD3 UR31, UPT, UPT, UR31, 0x1, URZ ;  /* 0x000000011f1f7890 */ /* 0x000fe2000fffe0ff */
[----:B------:R-:W-:Y:S01]  /*1df0*/  UMOV UR47, 0x30000 ;  /* 0x00030000002f7882 */ /* 0x000fe20000000000 */
[----:B------:R-:W-:Y:S01]  /*1e00*/  UMOV UR48, 0x0 ;  /* 0x0000000000307882 */ /* 0x000fe20000000000 */
[----:B------:R-:W-:Y:S01]  /*1e10*/  UMOV UR49, 0x10000000 ;  /* 0x1000000000317882 */ /* 0x000fe20000000000 */
[----:B------:R-:W-:Y:S01]  /*1e20*/  UMOV UR17, UR9 ;  /* 0x0000000900117c82 */ /* 0x000fe20008000000 */
[----:B------:R-:W-:Y:S02]  /*1e30*/  UMOV UR18, UR10 ;  /* 0x0000000a00127c82 */ /* 0x000fe40008000000 */
[----:B------:R-:W-:Y:S01]  /*1e40*/  @UP2 UIADD3 UR28, UPT, UPT, UR21, URZ, URZ ;  /* 0x000000ff151c2290 */ /* 0x000fe2000fffe0ff */
[----:B------:R3:W-:Y:S03]  /*1e50*/  UTMALDG.5D.MULTICAST [UR16], [UR32], UR47, desc[UR48] ;  /* 0x00003010200073b4 */ /* 0x0007e6000802182f */
[----:B------:R-:W-:Y:S11]  /*1e60*/  UISETP.NE.AND UP1, UPT, UR28, UR40, UPT ;  /* 0x000000281c00728c */ /* 0x000ff6000bf25270 */
[----:B------:R-:W-:Y:S04]  /*1e70*/  @UP1 UIADD3 UR27, UPT, UPT, UR22, URZ, URZ ;  /* 0x000000ff161b1290 */ /* 0x000fe8000fffe0ff */
[----:B------:R-:W-:Y:S02]  /*1e80*/  UISETP.NE.AND UP0, UPT, UR27, UR41, UPT ;  /* 0x000000291b00728c */ /* 0x000fe4000bf05270 */
[----:B----4-:R-:W-:Y:S09]  /*1e90*/  UIADD3 UR8, UPT, UPT, UR26, 0x1, URZ ;  /* 0x000000011a087890 */ /* 0x010ff2000fffe0ff */
[----:B------:R-:W-:Y:S01]  /*1ea0*/  @UP0 UIADD3 UR8, UPT, UPT, UR26, URZ, URZ ;  /* 0x000000ff1a080290 */ /* 0x000fe2000fffe0ff */
[----:B------:R-:W-:Y:S06]  /*1eb0*/  UMOV UR7, UR30 ;  /* 0x0000001e00077c82 */ /* 0x000fec0008000000 */
[----:B------:R-:W-:Y:S01]  /*1ec0*/  UMOV UR26, UR8 ;  /* 0x00000008001a7c82 */ /* 0x000fe20008000000 */
[----:B---3--:R-:W-:Y:S02]  /*1ed0*/  USEL UR22, UR27, URZ, UP0 ;  /* 0x000000ff1b167287 */ /* 0x008fe40008000000 */
[----:B------:R-:W-:Y:S02]  /*1ee0*/  UISETP.NE.AND UP0, UPT, UR31, UR38, UPT ;  /* 0x000000261f00728c */ /* 0x000fe4000bf05270 */
[----:B------:R-:W-:Y:S02]  /*1ef0*/  USEL UR20, UR36, URZ, UP2 ;  /* 0x000000ff24147287 */ /* 0x000fe40009000000 */
[----:B------:R-:W-:Y:S05]  /*1f00*/  USEL UR21, UR28, URZ, UP1 ;  /* 0x000000ff1c157287 */ /* 0x000fea0008800000 */
[----:B-1----:R-:W-:Y:S07]  /*1f10*/  BRA.U UP0, `(.L_x_29) ;  /* 0xfffffffd00047547 */ /* 0x002fee000b83ffff */
.L_x_23:
[----:B------:R-:W-:Y:S01]  /*1f20*/  ULEA UR4, UR30, UR29, 0x3 ;  /* 0x0000001d1e047291 */ /* 0x000fe2000f8e18ff */
[----:B-1----:R-:W-:Y:S01]  /*1f30*/  SHF.L.U32 R0, R3, 0x1f, RZ ;  /* 0x0000001f03007819 */ /* 0x002fe200000006ff */
[----:B------:R-:W-:Y:S01]  /*1f40*/  @!P1 SYNCS.ARRIVE.TRANS64.A1T0 RZ, [UR29+0xc8], RZ ;  /* 0x0000c8ffffff99a7 */ /* 0x000fe2000810001d */
[----:B------:R-:W-:-:S06]  /*1f50*/  UISETP.GE.AND UP0, UPT, UR53, 0x1, UPT ;  /* 0x000000013500788c */ /* 0x000fcc000bf06270 */
[----:B--2---:R1:W2:Y:S03]  /*1f60*/  SYNCS.PHASECHK.TRANS64.TRYWAIT P0, [UR4+0x40], R0 ;  /* 0x00004000ff0075a7 */ /* 0x0042a60008001104 */
[----:B------:R-:W-:Y:S05]  /*1f70*/  BRA.U !UP0, `(.L_x_30) ;  /* 0x0000000508987547 */ /* 0x000fea000b800000 */
[----:B------:R-:W3:Y:S01]  /*1f80*/  LDCU.128 UR8, c[0x0][0x480] ;  /* 0x00009000ff0877ac */ /* 0x000ee20008000c00 */
[----:B------:R-:W4:Y:S01]  /*1f90*/  LDCU.128 UR32, c[0x0][0x490] ;  /* 0x00009200ff2077ac */ /* 0x000f220008000c00 */
[----:B------:R-:W1:Y:S01]  /*1fa0*/  LDCU UR13, c[0x0][0x4c8] ;  /* 0x00009900ff0d77ac */ /* 0x000e620008000800 */
        /* <DEDUP_REMOVED lines=14> */
[----:B------:R-:W4:Y:S03]  /*2090*/  LDCU.64 UR32, c[0x0][0x4c0] ;  /* 0x00009800ff2077ac */ /* 0x000f260008000a00 */
[----:B------:R-:W-:-:S02]  /*20a0*/  USEL UR4, UR5, UR4, !UP0 ;  /* 0x0000000405047287 */ /* 0x000fc4000c000000 */
[----:B------:R-:W-:Y:S02]  /*20b0*/  UISETP.NE.AND UP0, UPT, UR34, 0x1, UPT ;  /* 0x000000012200788c */ /* 0x000fe4000bf05270 */
[----:B------:R-:W-:Y:S01]  /*20c0*/  UIMAD.WIDE.U32 UR6, UR4, UR35, URZ ;  /* 0x00000023040672a5 */ /* 0x000fe2000f8e00ff */
[----:B------:R-:W1:Y:S01]  /*20d0*/  LDCU.64 UR24, c[0x0][0x4d0] ;  /* 0x00009a00ff1877ac */ /* 0x000e620008000a00 */
[----:B------:R-:W-:-:S05]  /*20e0*/  UIADD3 UR38, UPT, UPT, UR53, UR38, URZ ;  /* 0x0000002635267290 */ /* 0x000fca000fffe0ff */
[----:B------:R-:W-:Y:S01]  /*20f0*/  UMOV UR6, UR7 ;  /* 0x0000000700067c82 */ /* 0x000fe20008000000 */
[----:B------:R-:W-:Y:S02]  /*2100*/  UIADD3 UR7, UPT, UPT, -UR5, URZ, URZ ;  /* 0x000000ff05077290 */ /* 0x000fe4000fffe1ff */
[----:B---3--:R-:W-:Y:S02]  /*2110*/  USHF.R.U32.HI UR6, URZ, UR9, UR6 ;  /* 0x00000009ff067299 */ /* 0x008fe40008011606 */
[----:B------:R-:W-:Y:S02]  /*2120*/  UIMAD UR7, UR8, UR7, UR46 ;  /* 0x00000007080772a4 */ /* 0x000fe4000f8e022e */
[----:B------:R-:W-:Y:S02]  /*2130*/  USEL UR14, UR4, UR6, !UP0 ;  /* 0x00000006040e7287 */ /* 0x000fe4000c000000 */
[----:B------:R-:W-:Y:S02]  /*2140*/  UIADD3 UR6, UPT, UPT, -UR4, URZ, URZ ;  /* 0x000000ff04067290 */ /* 0x000fe4000fffe1ff */
[----:B------:R-:W-:-:S02]  /*2150*/  UIADD3 UR9, UPT, UPT, -UR14, URZ, URZ ;  /* 0x000000ff0e097290 */ /* 0x000fc4000fffe1ff */
[----:B------:R-:W-:Y:S02]  /*2160*/  UIMAD UR12, UR11, UR6, UR5 ;  /* 0x000000060b0c72a4 */ /* 0x000fe4000f8e0205 */
[----:B------:R-:W-:Y:S02]  /*2170*/  UIMAD UR9, UR34, UR9, UR4 ;  /* 0x00000009220972a4 */ /* 0x000fe4000f8e0204 */
[----:B----4-:R-:W-:Y:S01]  /*2180*/  UIMAD UR11, UR7, UR32, UR10 ;  /* 0x00000020070b72a4 */ /* 0x010fe2000f8e020a */
[----:B------:R-:W3:Y:S02]  /*2190*/  LDCU.64 UR4, c[0x0][0x4f8] ;  /* 0x00009f00ff0477ac */ /* 0x000ee40008000a00 */
[----:B------:R-:W4:Y:S01]  /*21a0*/  LDCU UR6, c[0x0][0x500] ;  /* 0x0000a000ff0677ac */ /* 0x000f220008000800 */
[----:B-1----:R-:W-:Y:S02]  /*21b0*/  UIMAD UR12, UR12, UR33, UR16 ;  /* 0x000000210c0c72a4 */ /* 0x002fe4000f8e0210 */
[----:B------:R-:W-:Y:S01]  /*21c0*/  UIMAD UR13, UR9, UR13, UR17 ;  /* 0x0000000d090d72a4 */ /* 0x000fe2000f8e0211 */
[----:B------:R-:W-:Y:S01]  /*21d0*/  UMOV UR36, UR53 ;  /* 0x0000003500247c82 */ /* 0x000fe20008000000 */
[----:B------:R-:W-:-:S10]  /*21e0*/  UMOV UR7, UR30 ;  /* 0x0000001e00077c82 */ /* 0x000fd40008000000 */
.L_x_36:
[----:B------:R-:W-:Y:S01]  /*21f0*/  @!P3 MOV R4, 0x6000 ;  /* 0x000060000004b802 */ /* 0x000fe20000000f00 */
[----:B------:R-:W-:Y:S01]  /*2200*/  ULEA UR9, UR7, UR29, 0x3 ;  /* 0x0000001d07097291 */ /* 0x000fe2000f8e18ff */
[----:B--23--:R-:W-:Y:S11]  /*2210*/  @P0 BRA `(.L_x_31) ;  /* 0x00000000000c0947 */ /* 0x00cff60003800000 */
[----:B------:R-:W-:Y:S04]  /*2220*/  SHF.L.U32 R5, R3, 0x1f, RZ ;  /* 0x0000001f03057819 */ /* 0x000fe800000006ff */
[----:B------:R-:W1:Y:S02]  /*2230*/  SYNCS.PHASECHK.TRANS64.TRYWAIT P0, [UR9+0x40], R5 ;  /* 0x00004005ff0075a7 */ /* 0x000e640008001109 */
[----:B-1----:R-:W-:Y:S05]  /*2240*/  @!P0 BRA `(.L_x_32) ;  /* 0x0000007000208947 */ /* 0x002fea0003800000 */
.L_x_31:
[----:B------:R2:W-:Y:S01]  /*2250*/  @!P3 SYNCS.ARRIVE.TRANS64 RZ, [UR9], R4 ;  /* 0x00000004ffffb9a7 */ /* 0x0005e20008000009 */
[----:B------:R-:W-:Y:S04]  /*2260*/  ULOP3.LUT UR8, UR37, 0x2, URZ, 0xfc, !UPT ;  /* 0x0000000225087892 */ /* 0x000fe8000f8efcff */
[----:B------:R-:W-:Y:S09]  /*2270*/  UISETP.NE.AND UP0, UPT, UR8, 0x2, UPT ;  /* 0x000000020800788c */ /* 0x000ff2000bf05270 */
[----:B------:R-:W-:Y:S05]  /*2280*/  BRA.U UP0, `(.L_x_33) ;  /* 0x0000000100047547 */ /* 0x000fea000b800000 */
[----:B---34-:R-:W-:Y:S05]  /*2290*/  BPT.TRAP 0x1 ;  /* 0x000000040000795c */ /* 0x018fea0000300000 */
.L_x_33:
[----:B------:R-:W-:Y:S04]  /*22a0*/  BSSY.RECONVERGENT B0, `(.L_x_34) ;  /* 0x0000003000007945 */ /* 0x000fe80003800200 */
[----:B------:R-:W-:Y:S05]  /*22b0*/  @P2 BRA `(.L_x_35) ;  /* 0x0000000000042947 */ /* 0x000fea0003800000 */
[----:B---34-:R-:W-:Y:S05]  /*22c0*/  BPT.TRAP 0x1 ;  /* 0x000000040000795c */ /* 0x018fea0000300000 */
.L_x_35:
[----:B---34-:R-:W-:Y:S05]  /*22d0*/  BSYNC.RECONVERGENT B0 ;  /* 0x0000000000007941 */ /* 0x018fea0003800200 */
.L_x_34:
        /* <DEDUP_REMOVED lines=11> */
[----:B-1----:R-:W-:Y:S01]  /*2390*/  SHF.L.U32 R0, R3, 0x1f, RZ ;  /* 0x0000001f03007819 */ /* 0x002fe200000006ff */
[----:B------:R-:W-:Y:S02]  /*23a0*/  UIADD3.X UR35, UPT, UPT, URZ, UR43, URZ, UP3, !UPT ;  /* 0x0000002bff237290 */ /* 0x000fe40009ffe4ff */
[----:B------:R-:W-:Y:S01]  /*23b0*/  UIADD3 UR32, UP0, UPT, UR42, 0x200, URZ ;  /* 0x000002002a207890 */ /* 0x000fe2000ff1e0ff */
[----:B------:R1:W3:Y:S01]  /*23c0*/  SYNCS.PHASECHK.TRANS64.TRYWAIT P0, [UR8+0x40], R0 ;  /* 0x00004000ff0075a7 */ /* 0x0002e20008001108 */
[----:B------:R-:W-:Y:S02]  /*23d0*/  UIMAD UR8, UR21, UR24, UR5 ;  /* 0x00000018150872a4 */ /* 0x000fe4000f8e0205 */
[----:B------:R-:W-:Y:S02]  /*23e0*/  UIMAD UR7, UR22, UR25, UR6 ;  /* 0x00000019160772a4 */ /* 0x000fe4000f8e0206 */
[----:B------:R-:W-:Y:S02]  /*23f0*/  ULEA UR15, UR8, UR15, 0x5 ;  /* 0x0000000f080f7291 */ /* 0x000fe4000f8e28ff */
[----:B------:R-:W-:Y:S02]  /*2400*/  UIADD3 UR8, UPT, UPT, UR18, 0x8800, URZ ;  /* 0x0000880012087890 */ /* 0x000fe4000fffe0ff */
[----:B------:R-:W-:Y:S02]  /*2410*/  ULEA UR7, UR7, UR15, 0xa ;  /* 0x0000000f07077291 */ /* 0x000fe4000f8e50ff */
[----:B------:R-:W-:Y:S02]  /*2420*/  UIADD3.X UR33, UPT, UPT, URZ, UR43, URZ, UP0, !UPT ;  /* 0x0000002bff217290 */ /* 0x000fe400087fe4ff */
[----:B------:R-:W-:Y:S02]  /*2430*/  UPRMT UR7, UR7, 0x5410, URZ ;  /* 0x0000541007077896 */ /* 0x000fe400080000ff */
[----:B------:R-:W-:Y:S02]  /*2440*/  UIADD3 UR31, UPT, UPT, UR20, 0x1, URZ ;  /* 0x00000001141f7890 */ /* 0x000fe4000fffe0ff */
[----:B------:R-:W-:Y:S02]  /*2450*/  UIADD3 UR28, UPT, UPT, UR21, 0x1, URZ ;  /* 0x00000001151c7890 */ /* 0x000fe4000fffe0ff */
[----:B------:R-:W-:Y:S02]  /*2460*/  UISETP.NE.AND UP2, UPT, UR31, UR49, UPT ;  /* 0x000000311f00728c */ /* 0x000fe4000bf45270 */
[----:B------:R-:W-:Y:S01]  /*2470*/  UIADD3 UR27, UPT, UPT, UR22, 0x1, URZ ;  /* 0x00000001161b7890 */ /* 0x000fe2000fffe0ff */
[----:B------:R4:W-:Y:S01]  /*2480*/  UTMALDG.5D.IM2COL [UR8], [UR34], UR7 ;  /* 0x00000008220073b4 */ /* 0x0009e20008060007 */
[----:B------:R-:W-:Y:S01]  /*2490*/  UMOV UR48, 0x30000 ;  /* 0x0003000000307882 */ /* 0x000fe20000000000 */
[----:B------:R-:W-:Y:S01]  /*24a0*/  UMOV UR46, 0x0 ;  /* 0x00000000002e7882 */ /* 0x000fe20000000000 */
[----:B------:R-:W-:Y:S01]  /*24b0*/  UMOV UR47, 0x10000000 ;  /* 0x10000000002f7882 */ /* 0x000fe20000000000 */
[----:B------:R-:W-:Y:S01]  /*24c0*/  UMOV UR17, UR9 ;  /* 0x0000000900117c82 */ /* 0x000fe20008000000 */
[----:B------:R-:W-:Y:S03]  /*24d0*/  UMOV UR18, UR10 ;  /* 0x0000000a00127c82 */ /* 0x000fe60008000000 */
[----:B------:R-:W-:Y:S01]  /*24e0*/  @UP2 UIADD3 UR28, UPT, UPT, UR21, URZ, URZ ;  /* 0x000000ff151c2290 */ /* 0x000fe2000fffe0ff */
[----:B------:R2:W-:Y:S03]  /*24f0*/  UTMALDG.5D.MULTICAST [UR16], [UR32], UR48, desc[UR46] ;  /* 0x00002e10200073b4 */ /* 0x0005e60008021830 */
[----:B------:R-:W-:Y:S11]  /*2500*/  UISETP.NE.AND UP1, UPT, UR28, UR40, UPT ;  /* 0x000000281c00728c */ /* 0x000ff6000bf25270 */
[----:B------:R-:W-:Y:S04]  /*2510*/  @UP1 UIADD3 UR27, UPT, UPT, UR22, URZ, URZ ;  /* 0x000000ff161b1290 */ /* 0x000fe8000fffe0ff */
[----:B------:R-:W-:Y:S02]  /*2520*/  UISETP.NE.AND UP0, UPT, UR27, UR41, UPT ;  /* 0x000000291b00728c */ /* 0x000fe4000bf05270 */
[----:B----4-:R-:W-:Y:S09]  /*2530*/  UIADD3 UR8, UPT, UPT, UR26, 0x1, URZ ;  /* 0x000000011a087890 */ /* 0x010ff2000fffe0ff */
[----:B------:R-:W-:Y:S02]  /*2540*/  @UP0 UIADD3 UR8, UPT, UPT, UR26, URZ, URZ ;  /* 0x000000ff1a080290 */ /* 0x000fe4000fffe0ff */
[----:B------:R-:W-:Y:S05]  /*2550*/  UIADD3 UR7, UPT, UPT, UR36, -0x1, URZ ;  /* 0xffffffff24077890 */ /* 0x000fea000fffe0ff */
[----:B------:R-:W-:Y:S01]  /*2560*/  UMOV UR26, UR8 ;  /* 0x00000008001a7c82 */ /* 0x000fe20008000000 */
[----:B--2---:R-:W-:Y:S02]  /*2570*/  USEL UR22, UR27, URZ, UP0 ;  /* 0x000000ff1b167287 */ /* 0x004fe40008000000 */
[----:B------:R-:W-:Y:S02]  /*2580*/  UISETP.GT.U32.AND UP0, UPT, UR36, 0x1, UPT ;  /* 0x000000012400788c */ /* 0x000fe4000bf04070 */
[----:B------:R-:W-:Y:S02]  /*2590*/  USEL UR20, UR31, URZ, UP2 ;  /* 0x000000ff1f147287 */ /* 0x000fe40009000000 */
[----:B------:R-:W-:Y:S01]  /*25a0*/  USEL UR21, UR28, URZ, UP1 ;  /* 0x000000ff1c157287 */ /* 0x000fe20008800000 */
[----:B------:R-:W-:Y:S01]  /*25b0*/  UMOV UR36, UR7 ;  /* 0x0000000700247c82 */ /* 0x000fe20008000000 */
[----:B------:R-:W-:Y:S03]  /*25c0*/  UMOV UR7, UR30 ;  /* 0x0000001e00077c82 */ /* 0x000fe60008000000 */
[----:B-1----:R-:W-:Y:S07]  /*25d0*/  BRA.U UP0, `(.L_x_36) ;  /* 0xfffffffd00047547 */ /* 0x002fee000b83ffff */
.L_x_30:
[----:B------:R-:W-:Y:S01]  /*25e0*/  SHF.L.U32 R4, R2, 0x1f, RZ ;  /* 0x0000001f02047819 */ /* 0x000fe200000006ff */
[----:B------:R-:W-:-:S03]  /*25f0*/  NOP ;  /* 0x0000000000007918 */ /* 0x000fc60000000000 */
[----:B--23--:R-:W2:Y:S02]  /*2600*/  SYNCS.PHASECHK.TRANS64.TRYWAIT P0, [UR29+0xd0], R4 ;  /* 0x0000d004ff0075a7 */ /* 0x00cea4000800111d */
[----:B--2---:R-:W-:Y:S05]  /*2610*/  @!P0 BRA `(.L_x_37) ;  /* 0x0000006c00448947 */ /* 0x004fea0003800000 */
.L_x_138:
[----:B-1----:R-:W1:Y:S01]  /*2620*/  LDS.128 R4, [UR29+0x110] ;  /* 0x0001101dff047984 */ /* 0x002e620008000c00 */
[----:B------:R-:W-:Y:S02]  /*2630*/  UIADD3 UR4, UPT, UPT, UR29, 0xd8, URZ ;  /* 0x000000d81d047890 */ /* 0x000fe4000fffe0ff */
[----:B------:R-:W-:Y:S01]  /*2640*/  UISETP.GE.AND UP0, UPT, UR39, 0x1, UPT ;  /* 0x000000012700788c */ /* 0x000fe2000bf06270 */
[----:B------:R-:W-:Y:S01]  /*2650*/  @!PT LDS RZ, [RZ] ;  /* 0x00000000fffff984 */ /* 0x000fe20000000800 */
[----:B------:R-:W-:Y:S01]  /*2660*/  @!PT LDS RZ, [RZ] ;  /* 0x00000000fffff984 */ /* 0x000fe20000000800 */
[----:B------:R-:W-:Y:S01]  /*2670*/  @!PT LDS RZ, [RZ] ;  /* 0x00000000fffff984 */ /* 0x000fe20000000800 */
[----:B------:R-:W-:Y:S01]  /*2680*/  @!PT LDS RZ, [RZ] ;  /* 0x00000000fffff984 */ /* 0x000fe20000000800 */
[----:B------:R2:W-:Y:S06]  /*2690*/  MEMBAR.ALL.CTA ;  /* 0x0000000000007992 */ /* 0x0005ec0000008000 */
[----:B--2---:R-:W2:Y:S01]  /*26a0*/  FENCE.VIEW.ASYNC.S ;  /* 0x00000000000073c6 */ /* 0x004ea20000000000 */
[----:B------:R-:W-:-:S09]  /*26b0*/  UPRMT UR4, URZ, 0x654, UR4 ;  /* 0x00000654ff047896 */ /* 0x000fd20008000004 */
[----:B--2---:R-:W-:Y:S01]  /*26c0*/  SYNCS.ARRIVE.TRANS64.RED.A1T0 RZ, [UR4], RZ ;  /* 0x000000ffffff79a7 */ /* 0x004fe20008100404 */
[----:B-1----:R-:W-:-:S13]  /*26d0*/  LOP3.LUT P0, RZ, R6, 0x1, RZ, 0xc0, !PT ;  /* 0x0000000106ff7812 */ /* 0x002fda000780c0ff */
[----:B------:R-:W-:Y:S01]  /*26e0*/  VOTEU.ANY UP1, P0 ;  /* 0x0000000000ff7886 */ /* 0x000fe20000020100 */
[----:B------:R-:W-:-:S13]  /*26f0*/  PLOP3.LUT P0, PT, PT, PT, UP1, 0x80, 0x8 ;  /* 0x000000000008781c */ /* 0x000fda0003f0f018 */
[----:B------:R-:W-:Y:S02]  /*2700*/  @P0 MOV R0, R4 ;  /* 0x0000000400000202 */ /* 0x000fe40000000f00 */
[----:B------:R-:W-:Y:S02]  /*2710*/  @P0 LOP3.LUT R4, R5, 0xffff, RZ, 0xc0, !PT ;  /* 0x0000ffff05040812 */ /* 0x000fe400078ec0ff */
[----:B------:R-:W-:Y:S02]  /*2720*/  @P0 R2UR UR6, R0 ;  /* 0x00000000000602ca */ /* 0x000fe400000e0000 */
[----:B------:R-:W-:-:S11]  /*2730*/  @P0 R2UR UR5, R4 ;  /* 0x00000000040502ca */ /* 0x000fd600000e0000 */
[----:B------:R-:W-:Y:S02]  /*2740*/  @UP1 UMOV UR51, UR6 ;  /* 0x0000000600331c82 */ /* 0x000fe40008000000 */
[----:B------:R-:W-:Y:S01]  /*2750*/  @UP1 UMOV UR50, UR5 ;  /* 0x0000000500321c82 */ /* 0x000fe20008000000 */
[----:B------:R-:W-:Y:S05]  /*2760*/  BRA.U !UP0, `(.L_x_38) ;  /* 0x0000000108d47547 */ /* 0x000fea000b800000 */
[----:B------:R-:W1:Y:S01]  /*2770*/  LDCU.128 UR16, c[0x0][0xc10] ;  /* 0x00018200ff1077ac */ /* 0x000e620008000c00 */
[----:B------:R-:W2:Y:S01]  /*2780*/  LDCU UR20, c[0x0][0xc20] ;  /* 0x00018400ff1477ac */ /* 0x000ea20008000800 */
[----:B------:R-:W3:Y:S01]  /*2790*/  LDCU UR13, c[0x0][0xc0c] ;  /* 0x00018180ff0d77ac */ /* 0x000ee20008000800 */
[----:B------:R-:W4:Y:S01]  /*27a0*/  LDCU.64 UR14, c[0x0][0xc28] ;  /* 0x00018500ff0e77ac */ /* 0x000f220008000a00 */
[----:B------:R-:W-:Y:S02]  /*27b0*/  UISETP.NE.AND UP3, UPT, UR39, 0x1, UPT ;  /* 0x000000012700788c */ /* 0x000fe4000bf65270 */
[----:B-1----:R-:W-:Y:S02]  /*27c0*/  UIMAD.WIDE.U32 UR4, UR54, UR19, URZ ;  /* 0x00000013360472a5 */ /* 0x002fe4000f8e00ff */
[----:B------:R-:W-:Y:S02]  /*27d0*/  UIMAD.WIDE.U32 UR6, UR55, UR16, URZ ;  /* 0x00000010370672a5 */ /* 0x000fe4000f8e00ff */
[----:B------:R-:W-:-:S02]  /*27e0*/  UISETP.NE.AND UP0, UPT, UR18, 0x1, UPT ;  /* 0x000000011200788c */ /* 0x000fc4000bf05270 */
[----:B------:R-:W-:Y:S01]  /*27f0*/  UIMAD.WIDE.U32 UR10, UR50, UR19, URZ ;  /* 0x00000013320a72a5 */ /* 0x000fe2000f8e00ff */
[----:B------:R-:W-:Y:S01]  /*2800*/  UMOV UR4, UR5 ;  /* 0x0000000500047c82 */ /* 0x000fe20008000000 */
[----:B---3--:R-:W-:Y:S02]  /*2810*/  UISETP.NE.AND UP2, UPT, UR13, 0x1, UPT ;  /* 0x000000010d00788c */ /* 0x008fe4000bf45270 */
[----:B--2---:R-:W-:Y:S02]  /*2820*/  USHF.R.U32.HI UR5, URZ, UR20, UR4 ;  /* 0x00000014ff057299 */ /* 0x004fe40008011604 */
[----:B------:R-:W-:Y:S01]  /*2830*/  UIMAD.WIDE.U32 UR8, UR51, UR16, URZ ;  /* 0x00000010330872a5 */ /* 0x000fe2000f8e00ff */
[----:B------:R-:W-:Y:S01]  /*2840*/  UMOV UR4, UR7 ;  /* 0x0000000700047c82 */ /* 0x000fe20008000000 */
[----:B------:R-:W-:Y:S02]  /*2850*/  USEL UR5, UR54, UR5, !UP0 ;  /* 0x0000000536057287 */ /* 0x000fe4000c000000 */
[----:B------:R-:W-:-:S02]  /*2860*/  USHF.R.U32.HI UR4, URZ, UR17, UR4 ;  /* 0x00000011ff047299 */ /* 0x000fc40008011604 */
[----:B----4-:R-:W-:Y:S02]  /*2870*/  UIMAD.WIDE.U32 UR6, UR5, UR14, URZ ;  /* 0x0000000e050672a5 */ /* 0x010fe4000f8e00ff */
[----:B------:R-:W-:Y:S01]  /*2880*/  USEL UR12, UR55, UR4, !UP2 ;  /* 0x00000004370c7287 */ /* 0x000fe2000d000000 */
[----:B------:R-:W-:Y:S02]  /*2890*/  UMOV UR8, UR9 ;  /* 0x0000000900087c82 */ /* 0x000fe40008000000 */
[----:B------:R-:W-:Y:S01]  /*28a0*/  UMOV UR4, UR11 ;  /* 0x0000000b00047c82 */ /* 0x000fe20008000000 */
[----:B------:R-:W-:Y:S01]  /*28b0*/  UIMAD.WIDE.U32 UR10, UR12, UR14, URZ ;  /* 0x0000000e0c0a72a5 */ /* 0x000fe2000f8e00ff */
[----:B------:R-:W-:Y:S01]  /*28c0*/  UMOV UR6, UR7 ;  /* 0x0000000700067c82 */ /* 0x000fe20008000000 */
[----:B------:R-:W-:Y:S02]  /*28d0*/  USHF.R.U32.HI UR4, URZ, UR20, UR4 ;  /* 0x00000014ff047299 */ /* 0x000fe40008011604 */
[----:B------:R-:W-:-:S02]  /*28e0*/  @UP3 USHF.R.U32.HI UR5, URZ, UR15, UR6 ;  /* 0x0000000fff053299 */ /* 0x000fc40008011606 */
[----:B------:R-:W-:Y:S01]  /*28f0*/  USHF.R.U32.HI UR17, URZ, UR17, UR8 ;  /* 0x00000011ff117299 */ /* 0x000fe20008011608 */
[----:B------:R-:W-:Y:S01]  /*2900*/  UMOV UR6, UR11 ;  /* 0x0000000b00067c82 */ /* 0x000fe20008000000 */
[----:B------:R-:W-:Y:S02]  /*2910*/  USEL UR4, UR50, UR4, !UP0 ;  /* 0x0000000432047287 */ /* 0x000fe4000c000000 */
[----:B------:R-:W-:Y:S02]  /*2920*/  @UP3 USHF.R.U32.HI UR12, URZ, UR15, UR6 ;  /* 0x0000000fff0c3299 */ /* 0x000fe40008011606 */
[----:B------:R-:W-:Y:S02]  /*2930*/  UIMAD UR6, UR39, UR5, URZ ;  /* 0x00000005270672a4 */ /* 0x000fe4000f8e02ff */
[----:B------:R-:W-:Y:S02]  /*2940*/  USEL UR5, UR51, UR17, !UP2 ;  /* 0x0000001133057287 */ /* 0x000fe4000d000000 */
[----:B------:R-:W-:-:S02]  /*2950*/  UIMAD UR8, UR39, UR12, URZ ;  /* 0x0000000c270872a4 */ /* 0x000fc4000f8e02ff */
[----:B------:R-:W-:Y:S02]  /*2960*/  UISETP.GE.AND UP0, UPT, UR4, UR6, UPT ;  /* 0x000000060400728c */ /* 0x000fe4000bf06270 */
[----:B------:R-:W-:Y:S02]  /*2970*/  UIMAD.WIDE.U32 UR6, UR4, UR14, URZ ;  /* 0x0000000e040672a5 */ /* 0x000fe4000f8e00ff */
[----:B------:R-:W-:Y:S02]  /*2980*/  UISETP.GE.OR UP0, UPT, UR5, UR8, UP0 ;  /* 0x000000080500728c */ /* 0x000fe40008706670 */
[----:B------:R-:W-:Y:S02]  /*2990*/  UIMAD.WIDE.U32 UR8, UR5, UR14, URZ ;  /* 0x0000000e050872a5 */ /* 0x000fe4000f8e00ff */
[----:B------:R-:W-:Y:S01]  /*29a0*/  UIADD3 UR10, UPT, UPT, -UR4, URZ, URZ ;  /* 0x000000ff040a7290 */ /* 0x000fe2000fffe1ff */
[----:B------:R-:W-:Y:S02]  /*29b0*/  UMOV UR6, UR7 ;  /* 0x0000000700067c82 */ /* 0x000fe40008000000 */
[----:B------:R-:W-:-:S02]  /*29c0*/  USHF.R.U32.HI UR6, URZ, UR15, UR6 ;  /* 0x0000000fff067299 */ /* 0x000fc40008011606 */
[----:B------:R-:W-:Y:S02]  /*29d0*/  UIMAD UR10, UR18, UR10, UR50 ;  /* 0x0000000a120a72a4 */ /* 0x000fe4000f8e0232 */
[----:B------:R-:W-:Y:S01]  /*29e0*/  USEL UR6, UR4, UR6, !UP3 ;  /* 0x0000000604067287 */ /* 0x000fe2000d800000 */
[----:B------:R-:W-:Y:S01]  /*29f0*/  @!UP0 UMOV UR7, UR9 ;  /* 0x0000000900078c82 */ /* 0x000fe20008000000 */
[----:B------:R-:W-:Y:S02]  /*2a00*/  UIADD3 UR9, UPT, UPT, -UR5, URZ, URZ ;  /* 0x000000ff05097290 */ /* 0x000fe4000fffe1ff */
[----:B------:R-:W-:Y:S02]  /*2a10*/  @!UP0 USHF.R.U32.HI UR7, URZ, UR15, UR7 ;  /* 0x0000000fff078299 */ /* 0x000fe40008011607 */
[----:B------:R-:W-:Y:S02]  /*2a20*/  UIADD3 UR8, UPT, UPT, -UR6, URZ, URZ ;  /* 0x000000ff06087290 */ /* 0x000fe4000fffe1ff */
[----:B------:R-:W-:-:S02]  /*2a30*/  @!UP0 USEL UR7, UR5, UR7, !UP3 ;  /* 0x0000000705078287 */ /* 0x000fc4000d800000 */
[----:B------:R-:W-:Y:S02]  /*2a40*/  UIMAD UR8, UR39, UR8, UR4 ;  /* 0x00000008270872a4 */ /* 0x000fe4000f8e0204 */
[----:B------:R-:W-:Y:S02]  /*2a50*/  @!UP0 UIADD3 UR6, UPT, UPT, UR6, -UR7, URZ ;  /* 0x8000000706068290 */ /* 0x000fe4000fffe0ff */
[----:B------:R-:W-:Y:S02]  /*2a60*/  @!UP0 UIMAD UR7, UR8, UR12, UR7 ;  /* 0x0000000c080782a4 */ /* 0x000fe4000f8e0207 */
[----:B------:R-:W-:Y:S02]  /*2a70*/  @!UP0 UIMAD UR4, UR39, UR6, UR5 ;  /* 0x00000006270482a4 */ /* 0x000fe4000f8e0205 */
[----:B------:R-:W-:Y:S02]  /*2a80*/  UIMAD UR6, UR13, UR9, UR51 ;  /* 0x000000090d0672a4 */ /* 0x000fe4000f8e0233 */
[----:B------:R-:W-:Y:S01]  /*2a90*/  UIMAD UR50, UR4, UR18, UR10 ;  /* 0x00000012043272a4 */ /* 0x000fe2000f8e020a */
[----:B------:R-:W-:-:S02]  /*2aa0*/  @!UP0 UMOV UR5, UR7 ;  /* 0x0000000700058c82 */ /* 0x000fc40008000000 */
[----:B------:R-:W-:-:S12]  /*2ab0*/  UIMAD UR51, UR5, UR13, UR6 ;  /* 0x0000000d053372a4 */ /* 0x000fd8000f8e0206 */
.L_x_38:
[----:B------:R-:W1:Y:S02]  /*2ac0*/  LDCU UR4, c[0x0][0xc30] ;  /* 0x00018600ff0477ac */ /* 0x000e640008000800 */
[----:B-1----:R-:W-:-:S09]  /*2ad0*/  UISETP.NE.AND UP0, UPT, UR4, 0x1, UPT ;  /* 0x000000010400788c */ /* 0x002fd2000bf05270 */
[----:B------:R-:W-:Y:S05]  /*2ae0*/  BRA.U UP0, `(.L_x_39) ;  /* 0x0000000100447547 */ /* 0x000fea000b800000 */
[----:B------:R-:W1:Y:S01]  /*2af0*/  LDCU.128 UR8, c[0x0][0xc10] ;  /* 0x00018200ff0877ac */ /* 0x000e620008000c00 */
[----:B------:R-:W2:Y:S01]  /*2b00*/  LDCU UR12, c[0x0][0xc0c] ;  /* 0x00018180ff0c77ac */ /* 0x000ea20008000800 */
[----:B------:R-:W3:Y:S01]  /*2b10*/  LDCU UR13, c[0x0][0xc20] ;  /* 0x00018400ff0d77ac */ /* 0x000ee20008000800 */
[----:B-1----:R-:W-:Y:S02]  /*2b20*/  UIMAD.WIDE.U32 UR6, UR51, UR8, URZ ;  /* 0x00000008330672a5 */ /* 0x002fe4000f8e00ff */
[----:B------:R-:W-:Y:S02]  /*2b30*/  UIMAD.WIDE.U32 UR4, UR50, UR11, URZ ;  /* 0x0000000b320472a5 */ /* 0x000fe4000f8e00ff */
[----:B--2---:R-:W-:Y:S02]  /*2b40*/  UISETP.NE.AND UP2, UPT, UR12, 0x1, UPT ;  /* 0x000000010c00788c */ /* 0x004fe4000bf45270 */
[----:B------:R-:W-:Y:S01]  /*2b50*/  UISETP.NE.AND UP0, UPT, UR10, 0x1, UPT ;  /* 0x000000010a00788c */ /* 0x000fe2000bf05270 */
[----:B------:R-:W-:-:S02]  /*2b60*/  UMOV UR6, UR7 ;  /* 0x0000000700067c82 */ /* 0x000fc40008000000 */
[----:B------:R-:W-:Y:S01]  /*2b70*/  UMOV UR4, UR5 ;  /* 0x0000000500047c82 */ /* 0x000fe20008000000 */
[----:B------:R-:W-:Y:S02]  /*2b80*/  USHF.R.U32.HI UR6, URZ, UR9, UR6 ;  /* 0x00000009ff067299 */ /* 0x000fe40008011606 */
[----:B---3--:R-:W-:Y:S02]  /*2b90*/  USHF.R.U32.HI UR4, URZ, UR13, UR4 ;  /* 0x0000000dff047299 */ /* 0x008fe40008011604 */
[----:B------:R-:W-:Y:S02]  /*2ba0*/  USEL UR5, UR51, UR6, !UP2 ;  /* 0x0000000633057287 */ /* 0x000fe4000d000000 */
[----:B------:R-:W-:-:S04]  /*2bb0*/  USEL UR4, UR50, UR4, !UP0 ;  /* 0x0000000432047287 */ /* 0x000fc8000c000000 */
[----:B------:R-:W-:Y:S02]  /*2bc0*/  UIADD3 UR6, UPT, UPT, UR5, -UR4, URZ ;  /* 0x8000000405067290 */ /* 0x000fe4000fffe0ff */
[----:B------:R-:W-:Y:S02]  /*2bd0*/  UIADD3 UR4, UPT, UPT, -UR5, UR4, URZ ;  /* 0x0000000405047290 */ /* 0x000fe4000fffe1ff */
[----:B------:R-:W-:Y:S02]  /*2be0*/  UIMAD UR50, UR6, UR10, UR50 ;  /* 0x0000000a063272a4 */ /* 0x000fe4000f8e0232 */
[----:B------:R-:W-:-:S12]  /*2bf0*/  UIMAD UR51, UR4, UR12, UR51 ;  /* 0x0000000c043372a4 */ /* 0x000fd8000f8e0233 */
.L_x_39:
[----:B------:R-:W-:Y:S01]  /*2c00*/  R2UR UR5, R70 ;  /* 0x00000000460572ca */ /* 0x000fe200000e0000 */
[----:B------:R-:W-:Y:S01]  /*2c10*/  UMOV UR31, UR38 ;  /* 0x00000026001f7c82 */ /* 0x000fe20008000000 */
[----:B------:R-:W-:Y:S02]  /*2c20*/  R2UR UR4, R69 ;  /* 0x00000000450472ca */ /* 0x000fe400000e0000 */
[----:B------:R-:W-:Y:S02]  /*2c30*/  PLOP3.LUT P1, PT, PT, PT, PT, 0x80, 0x8 ;  /* 0x000000000008781c */ /* 0x000fe40003f2f070 */
[----:B------:R-:W-:-:S07]  /*2c40*/  LOP3.LUT R2, R2, 0x1, RZ, 0x3c, !PT ;  /* 0x0000000102027812 */ /* 0x000fce00078e3cff */
[----:B------:R-:W-:Y:S02]  /*2c50*/  UIADD3 UR52, UPT, UPT, UR51, UR5, URZ ;  /* 0x0000000533347290 */ /* 0x000fe4000fffe0ff */
[----:B------:R-:W-:Y:S01]  /*2c60*/  UIADD3 UR21, UPT, UPT, UR50, UR4, URZ ;  /* 0x0000000432157290 */ /* 0x000fe2000fffe0ff */
[----:B------:R-:W-:Y:S11]  /*2c70*/  BRA.U UP1, `(.L_x_40) ;  /* 0xffffffe901d87547 */ /* 0x000ff6000b83ffff */
[----:B------:R-:W-:Y:S01]  /*2c80*/  UIADD3 UR29, UPT, UPT, UR29, 0x40, URZ ;  /* 0x000000401d1d7890 */ /* 0x000fe2000fffe0ff */
[----:B------:R-:W-:-:S03]  /*2c90*/  SHF.L.U32 R2, R3, 0x1f, RZ ;  /* 0x0000001f03027819 */ /* 0x000fc600000006ff */
[----:B------:R-:W-:-:S09]  /*2ca0*/  ULEA UR4, UR30, UR29, 0x3 ;  /* 0x0000001d1e047291 */ /* 0x000fd2000f8e18ff */
[----:B------:R-:W1:Y:S02]  /*2cb0*/  SYNCS.PHASECHK.TRANS64.TRYWAIT P0, [UR4], R2 ;  /* 0x00000002ff0075a7 */ /* 0x000e640008001104 */
[----:B-1----:R-:W-:Y:S05]  /*2cc0*/  @!P0 BRA `(.L_x_41) ;  /* 0x0000006400b08947 */ /* 0x002fea0003800000 */
.L_x_140:
[----:B------:R-:W-:-:S04]  /*2cd0*/  UIADD3 UR4, UPT, UPT, UR30, 0x1, URZ ;  /* 0x000000011e047890 */ /* 0x000fc8000fffe0ff */
[----:B------:R-:W-:-:S04]  /*2ce0*/  UISETP.NE.AND UP0, UPT, UR4, 0x8, UPT ;  /* 0x000000080400788c */ /* 0x000fc8000bf05270 */
[----:B------:R-:W-:Y:S02]  /*2cf0*/  USEL UR6, URZ, 0x1, UP0 ;  /* 0x00000001ff067887 */ /* 0x000fe40008000000 */
[----:B------:R-:W-:-:S04]  /*2d00*/  USEL UR4, UR4, URZ, UP0 ;  /* 0x000000ff04047287 */ /* 0x000fc80008000000 */
[----:B------:R-:W-:Y:S01]  /*2d10*/  ULEA UR5, UR4, UR29, 0x3 ;  /* 0x0000001d04057291 */ /* 0x000fe2000f8e18ff */
[----:B-1----:R-:W-:-:S04]  /*2d20*/  LOP3.LUT R2, R3, UR6, RZ, 0x3c, !PT ;  /* 0x0000000603027c12 */ /* 0x002fc8000f8e3cff */
[----:B------:R-:W-:-:S04]  /*2d30*/  SHF.L.U32 R3, R2, 0x1f, RZ ;  /* 0x0000001f02037819 */ /* 0x000fc800000006ff */
[----:B------:R-:W1:Y:S02]  /*2d40*/  SYNCS.PHASECHK.TRANS64.TRYWAIT P0, [UR5], R3 ;  /* 0x00000003ff0075a7 */ /* 0x000e640008001105 */
[----:B-1----:R-:W-:Y:S05]  /*2d50*/  @!P0 BRA `(.L_x_42) ;  /* 0x0000006400a48947 */ /* 0x002fea0003800000 */
.L_x_142:
[----:B------:R-:W-:-:S04]  /*2d60*/  UIADD3 UR4, UPT, UPT, UR4, 0x1, URZ ;  /* 0x0000000104047890 */ /* 0x000fc8000fffe0ff */
[----:B------:R-:W-:-:S04]  /*2d70*/  UISETP.NE.AND UP0, UPT, UR4, 0x8, UPT ;  /* 0x000000080400788c */ /* 0x000fc8000bf05270 */
[----:B------:R-:W-:Y:S02]  /*2d80*/  USEL UR6, URZ, 0x1, UP0 ;  /* 0x00000001ff067887 */ /* 0x000fe40008000000 */
[----:B------:R-:W-:-:S04]  /*2d90*/  USEL UR4, UR4, URZ, UP0 ;  /* 0x000000ff04047287 */ /* 0x000fc80008000000 */
[----:B------:R-:W-:Y:S01]  /*2da0*/  ULEA UR5, UR4, UR29, 0x3 ;  /* 0x0000001d04057291 */ /* 0x000fe2000f8e18ff */
[----:B------:R-:W-:-:S04]  /*2db0*/  LOP3.LUT R2, R2, UR6, RZ, 0x3c, !PT ;  /* 0x0000000602027c12 */ /* 0x000fc8000f8e3cff */
[----:B-1----:R-:W-:-:S04]  /*2dc0*/  SHF.L.U32 R3, R2, 0x1f, RZ ;  /* 0x0000001f02037819 */ /* 0x002fc800000006ff */
[----:B------:R-:W1:Y:S02]  /*2dd0*/  SYNCS.PHASECHK.TRANS64.TRYWAIT P0, [UR5], R3 ;  /* 0x00000003ff0075a7 */ /* 0x000e640008001105 */
[----:B-1----:R-:W-:Y:S05]  /*2de0*/  @!P0 BRA `(.L_x_43) ;  /* 0x0000006400988947 */ /* 0x002fea0003800000 */
.L_x_144:
        /* <DEDUP_REMOVED lines=9> */
.L_x_146:
        /* <DEDUP_REMOVED lines=9> */
.L_x_148:
        /* <DEDUP_REMOVED lines=9> */
.L_x_150:
        /* <DEDUP_REMOVED lines=9> */
.L_x_152:
[----:B------:R-:W-:-:S04]  /*3030*/  UIADD3 UR4, UPT, UPT, UR4, 0x1, URZ ;  /* 0x0000000104047890 */ /* 0x000fc8000fffe0ff */
[----:B------:R-:W-:-:S04]  /*3040*/  UISETP.NE.AND UP0, UPT, UR4, 0x8, UPT ;  /* 0x000000080400788c */ /* 0x000fc8000bf05270 */
[----:B------:R-:W-:Y:S02]  /*3050*/  USEL UR5, URZ, 0x1, UP0 ;  /* 0x00000001ff057887 */ /* 0x000fe40008000000 */
[----:B------:R-:W-:-:S04]  /*3060*/  USEL UR4, UR4, URZ, UP0 ;  /* 0x000000ff04047287 */ /* 0x000fc80008000000 */
[----:B------:R-:W-:Y:S01]  /*3070*/  ULEA UR4, UR4, UR29, 0x3 ;  /* 0x0000001d04047291 */ /* 0x000fe2000f8e18ff */
[----:B------:R-:W-:-:S04]  /*3080*/  LOP3.LUT R2, R2, UR5, RZ, 0x3c, !PT ;  /* 0x0000000502027c12 */ /* 0x000fc8000f8e3cff */
[----:B------:R-:W-:Y:S01]  /*3090*/  SHF.L.U32 R2, R2, 0x1f, RZ ;  /* 0x0000001f02027819 */ /* 0x000fe200000006ff */
[----:B-1----:R-:W-:-:S07]  /*30a0*/  IMAD.U32 R0, RZ, RZ, UR4 ;  /* 0x00000004ff007e24 */ /* 0x002fce000f8e00ff */
.L_x_48:
[----:B-1----:R1:W2:Y:S02]  /*30b0*/  SYNCS.PHASECHK.TRANS64.TRYWAIT P0, [R0+URZ], R2 ;  /* 0x00000002000075a7 */ /* 0x0022a400080011ff */
[----:B--2---:R-:W-:Y:S05]  /*30c0*/  @!P0 NANOSLEEP.SYNCS 0x989680 ;  /* 0x009896800000895d */ /* 0x004fea0003900000 */
[----:B------:R-:W2:Y:S02]  /*30d0*/  @!P0 SYNCS.PHASECHK.TRANS64 P0, [R0+URZ], R2 ;  /* 0x00000002000085a7 */ /* 0x000ea400080010ff */
[----:B--2---:R-:W-:Y:S05]  /*30e0*/  @P0 EXIT ;  /* 0x000000000000094d */ /* 0x004fea0003800000 */
[----:B------:R-:W-:Y:S05]  /*30f0*/  BRA `(.L_x_48) ;  /* 0xfffffffc00ec7947 */ /* 0x000fea000383ffff */
.L_x_22:
[----:B------:R-:W2:Y:S02]  /*3100*/  S2UR UR4, SR_CgaCtaId ;  /* 0x00000000000479c3 */ /* 0x000ea40000008800 */
[----:B--2---:R-:W-:-:S04]  /*3110*/  UISETP.NE.AND UP0, UPT, UR4, URZ, UPT ;  /* 0x000000ff0400728c */ /* 0x004fc8000bf05270 */
[----:B------:R-:W-:-:S09]  /*3120*/  UISETP.NE.OR UP0, UPT, UR18, 0x1, UP0 ;  /* 0x000000011200788c */ /* 0x000fd20008705670 */
[----:B------:R-:W-:Y:S05]  /*3130*/  BRA.U UP0, `(.L_x_49) ;  /* 0x0000000100b47547 */ /* 0x000fea000b800000 */
[----:B------:R-:W2:Y:S01]  /*3140*/  S2UR UR5, SR_CgaCtaId ;  /* 0x00000000000579c3 */ /* 0x000ea20000008800 */
[----:B------:R-:W-:Y:S01]  /*3150*/  UMOV UR4, 0x400 ;  /* 0x0000040000047882 */ /* 0x000fe20000000000 */
[----:B------:R-:W-:Y:S01]  /*3160*/  HFMA2 R3, -RZ, RZ, 0, 5.9604644775390625e-08 ;  /* 0x00000001ff037431 */ /* 0x000fe200000001ff */
[----:B------:R-:W-:Y:S01]  /*3170*/  ISETP.GE.U32.AND P0, PT, R2, 0x2, PT ;  /* 0x000000020200780c */ /* 0x000fe20003f06070 */
[----:B------:R-:W-:Y:S01]  /*3180*/  IMAD.MOV.U32 R8, RZ, RZ, RZ ;  /* 0x000000ffff087224 */ /* 0x000fe200078e00ff */
[----:B--2---:R-:W-:-:S04]  /*3190*/  ULEA UR4, UR5, UR4, 0x18 ;  /* 0x0000000405047291 */ /* 0x004fc8000f8ec0ff */
[----:B------:R-:W-:Y:S02]  /*31a0*/  UIADD3 UR5, UPT, UPT, UR4, 0xd8, URZ ;  /* 0x000000d804057890 */ /* 0x000fe4000fffe0ff */
[----:B------:R-:W-:Y:S02]  /*31b0*/  UIADD3 UR8, UPT, UPT, UR4, 0xd0, URZ ;  /* 0x000000d004087890 */ /* 0x000fe4000fffe0ff */
[----:B------:R-:W-:-:S12]  /*31c0*/  UPRMT UR5, URZ, 0x654, UR5 ;  /* 0x00000654ff057896 */ /* 0x000fd80008000005 */
.L_x_52:
[----:B------:R-:W-:Y:S01]  /*31d0*/  SHF.L.U32 R6, R3, 0x1f, RZ ;  /* 0x0000001f03067819 */ /* 0x000fe200000006ff */
[----:B------:R-:W-:Y:S02]  /*31e0*/  IMAD.U32 R4, RZ, RZ, UR8 ;  /* 0x00000008ff047e24 */ /* 0x000fe4000f8e00ff */
[----:B------:R-:W-:Y:S01]  /*31f0*/  @!P0 IMAD.MOV.U32 R5, RZ, RZ, 0x10 ;  /* 0x00000010ff058424 */ /* 0x000fe200078e00ff */
[----:B------:R-:W2:Y:S02]  /*3200*/  SYNCS.PHASECHK.TRANS64.TRYWAIT P1, [UR4+0xd8], R6 ;  /* 0x0000d806ff0075a7 */ /* 0x000ea40008021104 */
[----:B------:R-:W-:-:S04]  /*3210*/  PRMT R4, R2, 0x654, R4 ;  /* 0x0000065402047816 */ /* 0x000fc80000000004 */
[----:B------:R-:W-:Y:S01]  /*3220*/  SEL R0, R4, R0, !P0 ;  /* 0x0000000004007207 */ /* 0x000fe20004000000 */
[----:B--2---:R-:W-:Y:S06]  /*3230*/  @!P1 BRA `(.L_x_50) ;  /* 0x0000006000fc9947 */ /* 0x004fec0003800000 */
.L_x_154:
[----:B------:R-:W-:Y:S01]  /*3240*/  UIADD3 UR6, UPT, UPT, UR4, 0x110, URZ ;  /* 0x0000011004067890 */ /* 0x000fe2000fffe0ff */
[----:B------:R3:W-:Y:S01]  /*3250*/  @!P0 SYNCS.ARRIVE.TRANS64.RED RZ, [R0+URZ], R5 ;  /* 0x0000000500ff89a7 */ /* 0x0007e200080004ff */
[----:B------:R-:W-:Y:S01]  /*3260*/  UIADD3 UR7, UPT, UPT, UR4, 0xd0, URZ ;  /* 0x000000d004077890 */ /* 0x000fe2000fffe0ff */
[----:B------:R-:W-:-:S08]  /*3270*/  LOP3.LUT R3, R3, 0x1, RZ, 0x3c, !PT ;  /* 0x0000000103037812 */ /* 0x000fd000078e3cff */
[----:B------:R-:W-:Y:S06]  /*3280*/  UGETNEXTWORKID.BROADCAST [UR6], [UR7] ;  /* 0x00000000060073ca */ /* 0x000fec0008000100 */
[----:B---3--:R-:W-:-:S04]  /*3290*/  SHF.L.U32 R5, R8, 0x1f, RZ ;  /* 0x0000001f08057819 */ /* 0x008fc800000006ff */
[----:B------:R-:W3:Y:S02]  /*32a0*/  SYNCS.PHASECHK.TRANS64.TRYWAIT P1, [UR4+0xd0], R5 ;  /* 0x0000d005ff0075a7 */ /* 0x000ee40008021104 */
[----:B---3--:R-:W-:Y:S05]  /*32b0*/  @!P1 BRA `(.L_x_51) ;  /* 0x0000006000f49947 */ /* 0x008fea0003800000 */
.L_x_156:
[----:B--2---:R-:W2:Y:S01]  /*32c0*/  LDS.128 R4, [UR4+0x110] ;  /* 0x00011004ff047984 */ /* 0x004ea20008000c00 */
[----:B------:R-:W-:Y:S01]  /*32d0*/  LOP3.LUT R8, R8, 0x1, RZ, 0x3c, !PT ;  /* 0x0000000108087812 */ /* 0x000fe200078e3cff */
[----:B------:R-:W-:Y:S01]  /*32e0*/  @!PT LDS RZ, [RZ] ;  /* 0x00000000fffff984 */ /* 0x000fe20000000800 */
[----:B------:R-:W-:Y:S01]  /*32f0*/  @!PT LDS RZ, [RZ] ;  /* 0x00000000fffff984 */ /* 0x000fe20000000800 */
[----:B------:R-:W-:Y:S01]  /*3300*/  @!PT LDS RZ, [RZ] ;  /* 0x00000000fffff984 */ /* 0x000fe20000000800 */
[----:B------:R-:W-:Y:S01]  /*3310*/  @!PT LDS RZ, [RZ] ;  /* 0x00000000fffff984 */ /* 0x000fe20000000800 */
[----:B------:R3:W-:Y:S06]  /*3320*/  MEMBAR.ALL.CTA ;  /* 0x0000000000007992 */ /* 0x0007ec0000008000 */
[----:B---3--:R-:W3:Y:S02]  /*3330*/  FENCE.VIEW.ASYNC.S ;  /* 0x00000000000073c6 */ /* 0x008ee40000000000 */
[----:B---3--:R-:W-:Y:S01]  /*3340*/  SYNCS.ARRIVE.TRANS64.RED.A1T0 RZ, [UR5], RZ ;  /* 0x000000ffffff79a7 */ /* 0x008fe20008100405 */
[----:B--2---:R-:W-:-:S13]  /*3350*/  LOP3.LUT P1, RZ, R6, 0x1, RZ, 0xc0, !PT ;  /* 0x0000000106ff7812 */ /* 0x004fda000782c0ff */
[----:B------:R-:W-:Y:S05]  /*3360*/  @P1 BRA `(.L_x_52) ;  /* 0xfffffffc00981947 */ /* 0x000fea000383ffff */
[----:B------:R-:W-:-:S04]  /*3370*/  SHF.L.U32 R0, R3, 0x1f, RZ ;  /* 0x0000001f03007819 */ /* 0x000fc800000006ff */
[----:B------:R-:W2:Y:S02]  /*3380*/  SYNCS.PHASECHK.TRANS64 P0, [UR4+0xd8], R0 ;  /* 0x0000d800ff0075a7 */ /* 0x000ea40008001004 */
[----:B-12---:R-:W-:Y:S05]  /*3390*/  @P0 EXIT ;  /* 0x000000000000094d */ /* 0x006fea0003800000 */
[----:B------:R-:W-:-:S07]  /*33a0*/  MOV R0, UR4 ;  /* 0x0000000400007c02 */ /* 0x000fce0008000f00 */
.L_x_53:
[----:B-1----:R-:W-:-:S04]  /*33b0*/  SHF.L.U32 R2, R3, 0x1f, RZ ;  /* 0x0000001f03027819 */ /* 0x002fc800000006ff */
[----:B------:R1:W2:Y:S03]  /*33c0*/  SYNCS.PHASECHK.TRANS64.TRYWAIT P0, [R0+URZ+0xd8], R2 ;  /* 0x0000d802000075a7 */ /* 0x0002a600080011ff */
[----:B--2---:R-:W-:Y:S05]  /*33d0*/  @!P0 NANOSLEEP.SYNCS 0x989680 ;  /* 0x009896800000895d */ /* 0x004fea0003900000 */
[----:B------:R-:W2:Y:S02]  /*33e0*/  @!P0 SYNCS.PHASECHK.TRANS64 P0, [R0+URZ+0xd8], R2 ;  /* 0x0000d802000085a7 */ /* 0x000ea400080010ff */
[----:B--2---:R-:W-:Y:S05]  /*33f0*/  @P0 EXIT ;  /* 0x000000000000094d */ /* 0x004fea0003800000 */
[----:B------:R-:W-:Y:S05]  /*3400*/  BRA `(.L_x_53) ;  /* 0xfffffffc00e87947 */ /* 0x000fea000383ffff */
.L_x_49:
[----:B------:R-:W-:Y:S05]  /*3410*/  BRA.U UP5, `(.L_x_54) ;  /* 0x0000000d05907547 */ /* 0x000fea000b800000 */
[----:B------:R-:W2:Y:S01]  /*3420*/  S2UR UR7, SR_CgaCtaId ;  /* 0x00000000000779c3 */ /* 0x000ea20000008800 */
[----:B------:R-:W-:Y:S01]  /*3430*/  UMOV UR4, 0x40 ;  /* 0x0000004000047882 */ /* 0x000fe20000000000 */
[----:B------:R-:W-:Y:S01]  /*3440*/  NOP ;  /* 0x0000000000007918 */ /* 0x000fe20000000000 */
[----:B------:R-:W-:Y:S01]  /*3450*/  UMOV UR6, 0x400 ;  /* 0x0000040000067882 */ /* 0x000fe20000000000 */
[----:B--2---:R-:W-:Y:S02]  /*3460*/  ULEA UR5, UR7, UR4, 0x18 ;  /* 0x0000000407057291 */ /* 0x004fe4000f8ec0ff */
[----:B------:R-:W-:-:S07]  /*3470*/  ULEA UR6, UR7, UR6, 0x18 ;  /* 0x0000000607067291 */ /* 0x000fce000f8ec0ff */
[----:B------:R-:W2:Y:S02]  /*3480*/  LDS.U8 R2, [UR5+0x1c] ;  /* 0x00001c05ff027984 */ /* 0x000ea40008000000 */
[----:B--2---:R-:W-:-:S13]  /*3490*/  ISETP.NE.AND P0, PT, R2, RZ, PT ;  /* 0x000000ff0200720c */ /* 0x004fda0003f05270 */
[----:B------:R-:W-:Y:S05]  /*34a0*/  @P0 BRA `(.L_x_55) ;  /* 0x0000000000580947 */ /* 0x000fea0003800000 */
[----:B------:R-:W-:-:S13]  /*34b0*/  ELECT P0, URZ, PT ;  /* 0x0000000000ff782f */ /* 0x000fda0003800000 */
[----:B------:R-:W-:Y:S05]  /*34c0*/  @!P0 BRA `(.L_x_56) ;  /* 0x0000000000608947 */ /* 0x000fea0003800000 */
[----:B------:R-:W-:Y:S01]  /*34d0*/  UMOV UR4, 0x10 ;  /* 0x0000001000047882 */ /* 0x000fe20000000000 */
[----:B------:R-:W-:Y:S01]  /*34e0*/  HFMA2 R2, -RZ, RZ, 0, 5.9604644775390625e-08 ;  /* 0x00000001ff027431 */ /* 0x000fe200000001ff */
[----:B------:R-:W-:-:S03]  /*34f0*/  MOV R3, 0xffff ;  /* 0x0000ffff00037802 */ /* 0x000fc60000000f00 */
[----:B------:R-:W-:Y:S04]  /*3500*/  DEPBAR.LE SB2, 0x36 ;  /* 0x0000ad800000791a */ /* 0x000fe80000000000 */
[----:B------:R-:W2:Y:S02]  /*3510*/  UTCATOMSWS.FIND_AND_SET.ALIGN UP0, UR4, UR4 ;  /* 0x00000004000475e3 */ /* 0x000ea40008000800 */
[----:B--2---:R-:W-:Y:S01]  /*3520*/  MOV R4, UR4 ;  /* 0x0000000400047c02 */ /* 0x004fe20008000f00 */
[----:B------:R-:W-:Y:S06]  /*3530*/  BRA.U UP0, `(.L_x_57) ;  /* 0x0000000100187547 */ /* 0x000fec000b800000 */
.L_x_58:
[----:B------:R-:W-:Y:S05]  /*3540*/  NANOSLEEP 0x64 ;  /* 0x000000640000795d */ /* 0x000fea0003800000 */
[----:B------:R-:W-:-:S05]  /*3550*/  UMOV UR4, 0x10 ;  /* 0x0000001000047882 */ /* 0x000fca0000000000 */
[----:B------:R-:W-:Y:S04]  /*3560*/  DEPBAR.LE SB2, 0x36 ;  /* 0x0000ad800000791a */ /* 0x000fe80000000000 */
[----:B------:R-:W2:Y:S02]  /*3570*/  UTCATOMSWS.FIND_AND_SET.ALIGN UP0, UR4, UR4 ;  /* 0x00000004000475e3 */ /* 0x000ea40008000800 */
[----:B--2---:R-:W-:Y:S01]  /*3580*/  MOV R4, UR4 ;  /* 0x0000000400047c02 */ /* 0x004fe20008000f00 */
[----:B------:R-:W-:Y:S05]  /*3590*/  BRA.U !UP0, `(.L_x_58) ;  /* 0xfffffffd08e87547 */ /* 0x000fea000b83ffff */
.L_x_57:
[-C--:B------:R-:W-:Y:S02]  /*35a0*/  SHF.L.U32 R3, R3, R4.reuse, RZ ;  /* 0x0000000403037219 */ /* 0x080fe400000006ff */
[----:B------:R-:W-:Y:S01]  /*35b0*/  SHF.L.U32 R2, R2, R4, RZ ;  /* 0x0000000402027219 */ /* 0x000fe200000006ff */
[----:B------:R-:W-:Y:S02]  /*35c0*/  IMAD.SHL.U32 R4, R4, 0x20, RZ ;  /* 0x0000002004047824 */ /* 0x000fe400078e00ff */
[----:B------:R2:W-:Y:S04]  /*35d0*/  ATOMS.OR RZ, [UR5+0x14], R3 ;  /* 0x00001403ffff798c */ /* 0x0005e8000b000005 */
[----:B------:R2:W-:Y:S04]  /*35e0*/  ATOMS.OR RZ, [UR5+0x18], R2 ;  /* 0x00001802ffff798c */ /* 0x0005e8000b000005 */
[----:B------:R2:W-:Y:S01]  /*35f0*/  STS [UR6+0x120], R4 ;  /* 0x00012004ff007988 */ /* 0x0005e20008000806 */
[----:B------:R-:W-:Y:S05]  /*3600*/  BRA `(.L_x_56) ;  /* 0x0000000000107947 */ /* 0x000fea0003800000 */
.L_x_55:
[----:B------:R-:W-:-:S05]  /*3610*/  MOV R2, 0xffffffff ;  /* 0xffffffff00027802 */ /* 0x000fca0000000f00 */
[----:B------:R2:W-:Y:S02]  /*3620*/  STS [UR6+0x120], R2 ;  /* 0x00012002ff007988 */ /* 0x0005e40008000806 */
[----:B--2---:R-:W-:Y:S02]  /*3630*/  MOV R2, 0x3650 ;  /* 0x0000365000027802 */ /* 0x004fe40000000f00 */
[----:B-1---5:R-:W-:Y:S05]  /*3640*/  CALL.REL.NOINC `($__internal_1_$__cuda_sm10x_tcgen05_guardrail_trap_phase_invalid_during_alloc) ;  /* 0x0000006800047944 */ /* 0x022fea0003c00000 */
.L_x_56:
[----:B------:R-:W-:Y:S05]  /*3650*/  WARPSYNC.ALL ;  /* 0x0000000000007948 */ /* 0x000fea0003800000 */
[----:B------:R-:W3:Y:S01]  /*3660*/  S2UR UR4, SR_CgaCtaId ;  /* 0x00000000000479c3 */ /* 0x000ee20000008800 */
[----:B------:R-:W-:Y:S01]  /*3670*/  UMOV UR20, 0x400 ;  /* 0x0000040000147882 */ /* 0x000fe20000000000 */
[----:B------:R-:W-:-:S06]  /*3680*/  NOP ;  /* 0x0000000000007918 */ /* 0x000fcc0000000000 */
[----:B------:R-:W-:Y:S06]  /*3690*/  BAR.ARV 0x6, 0xa0 ;  /* 0x0182800000007b1d */ /* 0x000fec0000002000 */
[----:B------:R-:W4:Y:S01]  /*36a0*/  LDCU.64 UR6, c[0x0][0x388] ;  /* 0x00007100ff0677ac */ /* 0x000f220008000a00 */
[----:B------:R-:W-:Y:S01]  /*36b0*/  LOP3.LUT R0, R0, 0xffff, RZ, 0xc0, !PT ;  /* 0x0000ffff00007812 */ /* 0x000fe200078ec0ff */
[----:B------:R-:W-:Y:S01]  /*36c0*/  IMAD.MOV.U32 R10, RZ, RZ, 0x1 ;  /* 0x00000001ff0a7424 */ /* 0x000fe200078e00ff */
[----:B------:R-:W-:Y:S01]  /*36d0*/  CS2R R8, SRZ ;  /* 0x0000000000087805 */ /* 0x000fe2000001ff00 */
[----:B------:R-:W1:Y:S01]  /*36e0*/  LDCU.64 UR8, c[0x0][0x390] ;  /* 0x00007200ff0877ac */ /* 0x000e620008000a00 */
[----:B------:R-:W-:Y:S01]  /*36f0*/  R2UR UR21, R0 ;  /* 0x00000000001572ca */ /* 0x000fe200000e0000 */
[----:B------:R-:W-:Y:S01]  /*3700*/  UMOV UR24, URZ ;  /* 0x000000ff00187c82 */ /* 0x000fe20008000000 */
[----:B------:R-:W-:Y:S01]  /*3710*/  UMOV UR19, URZ ;  /* 0x000000ff00137c82 */ /* 0x000fe20008000000 */
[----:B---3--:R-:W-:Y:S01]  /*3720*/  ULEA UR20, UR4, UR20, 0x18 ;  /* 0x0000001404147291 */ /* 0x008fe2000f8ec0ff */
[----:B------:R-:W-:Y:S01]  /*3730*/  UMOV UR32, 0x0 ;  /* 0x0000000000207882 */ /* 0x000fe20000000000 */
[----:B------:R-:W-:Y:S01]  /*3740*/  UMOV UR33, 0x4200910 ;  /* 0x0420091000217882 */ /* 0x000fe20000000000 */
[----:B------:R-:W-:Y:S01]  /*3750*/  UMOV UR30, 0x0 ;  /* 0x00000000001e7882 */ /* 0x000fe20000000000 */
[----:B------:R-:W-:Y:S01]  /*3760*/  UMOV UR31, 0x4200910 ;  /* 0x04200910001f7882 */ /* 0x000fe20000000000 */
[----:B------:R-:W-:Y:S01]  /*3770*/  UMOV UR28, 0x0 ;  /* 0x00000000001c7882 */ /* 0x000fe20000000000 */
[----:B------:R-:W-:Y:S01]  /*3780*/  UMOV UR29, 0x4200910 ;  /* 0x04200910001d7882 */ /* 0x000fe20000000000 */
[----:B----4-:R-:W-:-:S02]  /*3790*/  UIADD3 UR4, UPT, UPT, UR6, 0x1f, URZ ;  /* 0x0000001f06047890 */ /* 0x010fc4000fffe0ff */
[----:B------:R-:W2:Y:S01]  /*37a0*/  LDS R11, [UR20+0x120] ;  /* 0x00012014ff0b7984 */ /* 0x000ea20008000800 */
[----:B------:R-:W-:Y:S01]  /*37b0*/  UMOV UR26, 0x0 ;  /* 0x00000000001a7882 */ /* 0x000fe20000000000 */
[----:B------:R-:W-:Y:S01]  /*37c0*/  UMOV UR27, 0x4200910 ;  /* 0x04200910001b7882 */ /* 0x000fe20000000000 */
[----:B------:R-:W-:-:S04]  /*37d0*/  USHF.R.S32.HI UR5, URZ, 0x1f, UR4 ;  /* 0x0000001fff057899 */ /* 0x000fc80008011404 */
[----:B------:R-:W-:Y:S02]  /*37e0*/  ULEA.HI UR4, UR5, UR4, URZ, 0x5 ;  /* 0x0000000405047291 */ /* 0x000fe4000f8f28ff */
[----:B------:R-:W-:Y:S02]  /*37f0*/  UIADD3 UR5, UPT, UPT, UR20, 0x8800, URZ ;  /* 0x0000880014057890 */ /* 0x000fe4000fffe0ff */
[----:B------:R-:W-:Y:S02]  /*3800*/  USHF.R.S32.HI UR4, URZ, 0x5, UR4 ;  /* 0x00000005ff047899 */ /* 0x000fe40008011404 */
[----:B------:R-:W-:Y:S02]  /*3810*/  USHF.R.U32.HI UR6, URZ, 0x4, UR5 ;  /* 0x00000004ff067899 */ /* 0x000fe40008011605 */
[----:B------:R-:W-:Y:S02]  /*3820*/  UIMAD UR4, UR4, UR7, URZ ;  /* 0x00000007040472a4 */ /* 0x000fe4000f8e02ff */
[----:B------:R-:W-:-:S02]  /*3830*/  ULOP3.LUT UR6, UR6, 0x3fff, URZ, 0xc0, !UPT ;  /* 0x00003fff06067892 */ /* 0x000fc4000f8ec0ff */
[----:B-1----:R-:W-:Y:S02]  /*3840*/  UIMAD UR4, UR4, UR8, URZ ;  /* 0x00000008040472a4 */ /* 0x002fe4000f8e02ff */
[----:B------:R-:W-:Y:S02]  /*3850*/  ULOP3.LUT UR22, UR6, 0x10000, URZ, 0xfc, !UPT ;  /* 0x0001000006167892 */ /* 0x000fe4000f8efcff */
[----:B------:R-:W-:Y:S02]  /*3860*/  UIMAD UR9, UR4, UR9, URZ ;  /* 0x00000009040972a4 */ /* 0x000fe4000f8e02ff */
[----:B------:R-:W-:Y:S02]  /*3870*/  UIADD3 UR4, UPT, UPT, UR20, 0x18800, URZ ;  /* 0x0001880014047890 */ /* 0x000fe4000fffe0ff */
[----:B------:R-:W-:Y:S02]  /*3880*/  UIADD3 UR35, UPT, UPT, UR9, -0x1, URZ ;  /* 0xffffffff09237890 */ /* 0x000fe4000fffe0ff */
[----:B------:R-:W-:-:S02]  /*3890*/  USHF.R.U32.HI UR5, URZ, 0x4, UR4 ;  /* 0x00000004ff057899 */ /* 0x000fc40008011604 */
[----:B------:R-:W-:Y:S02]  /*38a0*/  UIADD3 UR4, UPT, UPT, UR20, 0xd8, URZ ;  /* 0x000000d814047890 */ /* 0x000fe4000fffe0ff */
[----:B------:R-:W-:Y:S02]  /*38b0*/  ULOP3.LUT UR5, UR5, 0x3fff, URZ, 0xc0, !UPT ;  /* 0x00003fff05057892 */ /* 0x000fe4000f8ec0ff */
[----:B------:R-:W-:Y:S02]  /*38c0*/  UPRMT UR34, URZ, 0x654, UR4 ;  /* 0x00000654ff227896 */ /* 0x000fe40008000004 */
[----:B------:R-:W-:Y:S02]  /*38d0*/  ULOP3.LUT UR23, UR5, 0x10000, URZ, 0xfc, !UPT ;  /* 0x0001000005177892 */ /* 0x000fe4000f8efcff */
[----:B------:R-:W-:Y:S01]  /*38e0*/  UISETP.GE.AND UP3, UPT, UR9, 0x1, UPT ;  /* 0x000000010900788c */ /* 0x000fe2000bf66270 */
[C---:B--2---:R-:W-:Y:S01]  /*38f0*/  VIADD R3, R11.reuse, 0x80 ;  /* 0x000000800b037836 */ /* 0x044fe20000000000 */
[----:B------:R-:W-:-:S04]  /*3900*/  LOP3.LUT R2, R11, 0xffff, RZ, 0xc0, !PT ;  /* 0x0000ffff0b027812 */ /* 0x000fc800078ec0ff */
[----:B------:R-:W-:-:S05]  /*3910*/  LOP3.LUT R3, R3, 0xffff, RZ, 0xc0, !PT ;  /* 0x0000ffff03037812 */ /* 0x000fca00078ec0ff */
[----:B------:R1:W-:Y:S02]  /*3920*/  STL.64 [R1], R2 ;  /* 0x0000000201007387 */ /* 0x0003e40000100a00 */
.L_x_65:
[----:B-1----:R-:W-:-:S04]  /*3930*/  SHF.L.U32 R2, R9, 0x1f, RZ ;  /* 0x0000001f09027819 */ /* 0x002fc800000006ff */
[----:B------:R-:W1:Y:S02]  /*3940*/  SYNCS.PHASECHK.TRANS64.TRYWAIT P0, [UR20+0xd0], R2 ;  /* 0x0000d002ff0075a7 */ /* 0x000e640008001114 */
[----:B-12-4-:R-:W-:Y:S05]  /*3950*/  @!P0 BRA `(.L_x_59) ;  /* 0x0000005c00648947 */ /* 0x016fea0003800000 */
.L_x_158:
[----:B------:R-:W2:Y:S01]  /*3960*/  LDS.128 R4, [UR20+0x110] ;  /* 0x00011014ff047984 */ /* 0x000ea20008000c00 */
[----:B------:R-:W-:Y:S01]  /*3970*/  ULEA UR25, UR24, UR20, 0x3 ;  /* 0x0000001418197291 */ /* 0x000fe2000f8e18ff */
[----:B-1----:R-:W-:Y:S01]  /*3980*/  SHF.L.U32 R2, R10, 0x1f, RZ ;  /* 0x0000001f0a027819 */ /* 0x002fe200000006ff */
[----:B------:R-:W-:Y:S01]  /*3990*/  @!PT LDS RZ, [RZ] ;  /* 0x00000000fffff984 */ /* 0x000fe20000000800 */
[----:B------:R-:W-:Y:S01]  /*39a0*/  @!PT LDS RZ, [RZ] ;  /* 0x00000000fffff984 */ /* 0x000fe20000000800 */
[----:B------:R-:W-:Y:S01]  /*39b0*/  @!PT LDS RZ, [RZ] ;  /* 0x00000000fffff984 */ /* 0x000fe20000000800 */
[----:B------:R-:W-:Y:S01]  /*39c0*/  @!PT LDS RZ, [RZ] ;  /* 0x00000000fffff984 */ /* 0x000fe20000000800 */
[----:B------:R1:W-:Y:S06]  /*39d0*/  MEMBAR.ALL.CTA ;  /* 0x0000000000007992 */ /* 0x0003ec0000008000 */
[----:B-1----:R-:W1:Y:S02]  /*39e0*/  FENCE.VIEW.ASYNC.S ;  /* 0x00000000000073c6 */ /* 0x002e640000000000 */
[----:B-1----:R-:W-:Y:S01]  /*39f0*/  SYNCS.ARRIVE.TRANS64.RED.A1T0 RZ, [UR34], RZ ;  /* 0x000000ffffff79a7 */ /* 0x002fe20008100422 */
[----:B------:R-:W1:Y:S02]  /*3a00*/  SYNCS.PHASECHK.TRANS64.TRYWAIT P0, [UR25+0xf0], R2 ;  /* 0x0000f002ff0075a7 */ /* 0x000e640008001119 */
[----:B-12---:R-:W-:Y:S05]  /*3a10*/  @!P0 BRA `(.L_x_60) ;  /* 0x0000005c004c8947 */ /* 0x006fea0003800000 */
.L_x_160:
[----:B------:R-:W-:Y:S05]  /*3a20*/  BRA.U !UP3, `(.L_x_61) ;  /* 0x000000010bf87547 */ /* 0x000fea000b800000 */
[----:B-1----:R-:W-:Y:S01]  /*3a30*/  IMAD.U32 R0, RZ, RZ, UR24 ;  /* 0x00000018ff007e24 */ /* 0x002fe2000f8e00ff */
[----:B------:R-:W-:-:S04]  /*3a40*/  ULEA UR4, UR19, UR20, 0x3 ;  /* 0x0000001413047291 */ /* 0x000fc8000f8e18ff */
[----:B------:R-:W-:-:S05]  /*3a50*/  LEA R0, R0, R1, 0x2 ;  /* 0x0000000100007211 */ /* 0x000fca00078e10ff */
[----:B------:R1:W5:Y:S01]  /*3a60*/  LDL R2, [R0] ;  /* 0x0000000000027983 */ /* 0x0003620000100800 */
[----:B------:R-:W-:Y:S01]  /*3a70*/  UPLOP3.LUT UP2, UPT, UPT, UPT, UPT, 0x40, 0x4 ;  /* 0x000000000004789c */ /* 0x000fe20003f4e870 */
[----:B------:R-:W-:Y:S01]  /*3a80*/  UMOV UR17, UR35 ;  /* 0x0000002300117c82 */ /* 0x000fe20008000000 */
[----:B-1----:R-:W-:-:S04]  /*3a90*/  SHF.L.U32 R0, R8, 0x1f, RZ ;  /* 0x0000001f08007819 */ /* 0x002fc800000006ff */
[----:B------:R1:W2:Y:S01]  /*3aa0*/  SYNCS.PHASECHK.TRANS64.TRYWAIT P2, [UR4], R0 ;  /* 0x00000000ff0075a7 */ /* 0x0002a20008041104 */
[----:B------:R-:W-:-:S05]  /*3ab0*/  UMOV UR4, UR19 ;  /* 0x0000001300047c82 */ /* 0x000fca0008000000 */
.L_x_64:
[----:B------:R-:W-:Y:S01]  /*3ac0*/  ULEA UR18, UR4, UR20, 0x3 ;  /* 0x0000001404127291 */ /* 0x000fe2000f8e18ff */
[----:B--234-:R-:W-:Y:S11]  /*3ad0*/  @P2 BRA `(.L_x_62) ;  /* 0x00000000000c2947 */ /* 0x01cff60003800000 */
[----:B------:R-:W-:Y:S04]  /*3ae0*/  SHF.L.U32 R3, R8, 0x1f, RZ ;  /* 0x0000001f08037819 */ /* 0x000fe800000006ff */
[----:B------:R-:W2:Y:S02]  /*3af0*/  SYNCS.PHASECHK.TRANS64.TRYWAIT P0, [UR18], R3 ;  /* 0x00000003ff0075a7 */ /* 0x000ea40008001112 */
[----:B--2---:R-:W-:Y:S05]  /*3b00*/  @!P0 BRA `(.L_x_63) ;  /* 0x0000005c00288947 */ /* 0x004fea0003800000 */
.L_x_62:
[----:B------:R-:W-:Y:S01]  /*3b10*/  UISETP.NE.AND UP0, UPT, UR17, URZ, UPT ;  /* 0x000000ff1100728c */ /* 0x000fe2000bf05270 */
[----:B------:R-:W-:Y:S01]  /*3b20*/  PLOP3.LUT P2, PT, PT, PT, PT, 0x80, 0x8 ;  /* 0x000000000008781c */ /* 0x000fe20003f4f070 */
[----:B------:R-:W-:Y:S01]  /*3b30*/  UIADD3 UR5, UPT, UPT, UR4, 0x1, URZ ;  /* 0x0000000104057890 */ /* 0x000fe2000fffe0ff */
[----:B------:R-:W-:Y:S11]  /*3b40*/  ELECT P1, URZ, PT ;  /* 0x0000000000ff782f */ /* 0x000ff60003820000 */
[----:B------:R-:W-:Y:S02]  /*3b50*/  @!UPT UIADD3 URZ, UPT, UPT, URZ, URZ, URZ ;  /* 0x000000fffffff290 */ /* 0x000fe4000fffe0ff */
[----:B-----5:R-:W-:Y:S01]  /*3b60*/  @P1 R2UR.BROADCAST UR8, R2 ;  /* 0x00000000020812ca */ /* 0x020fe200008e0000 */
[----:B------:R-:W-:Y:S01]  /*3b70*/  UISETP.NE.AND UP1, UPT, UR5, 0x8, UPT ;  /* 0x000000080500788c */ /* 0x000fe2000bf25270 */
[----:B------:R-:W-:Y:S01]  /*3b80*/  PLOP3.LUT P0, PT, PT, PT, UP0, 0x80, 0x8 ;  /* 0x000000000008781c */ /* 0x000fe20003f0f008 */
[----:B------:R-:W-:Y:S02]  /*3b90*/  ULEA UR10, UR4, UR23, 0xa ;  /* 0x00000017040a7291 */ /* 0x000fe4000f8e50ff */
[----:B------:R-:W-:Y:S02]  /*3ba0*/  USEL UR6, URZ, 0x1, UP1 ;  /* 0x00000001ff067887 */ /* 0x000fe40008800000 */
[----:B------:R-:W-:Y:S02]  /*3bb0*/  USEL UR19, UR5, URZ, UP1 ;  /* 0x000000ff05137287 */ /* 0x000fe40008800000 */
[----:B------:R-:W-:Y:S02]  /*3bc0*/  ULEA UR14, UR4, UR22, 0x9 ;  /* 0x00000016040e7291 */ /* 0x000fe4000f8e48ff */
[----:B------:R-:W-:Y:S01]  /*3bd0*/  @UP0 ULEA UR5, UR19, UR20, 0x3 ;  /* 0x0000001413050291 */ /* 0x000fe2000f8e18ff */
[----:B------:R-:W-:Y:S01]  /*3be0*/  LOP3.LUT R8, R8, UR6, RZ, 0x3c, !PT ;  /* 0x0000000608087c12 */ /* 0x000fe2000f8e3cff */
[----:B------:R-:W-:Y:S02]  /*3bf0*/  UIADD3 UR6, UPT, UPT, UR10, 0x2, URZ ;  /* 0x000000020a067890 */ /* 0x000fe4000fffe0ff */
[----:B------:R-:W-:Y:S01]  /*3c00*/  UIADD3 UR4, UPT, UPT, UR14, 0x2, URZ ;  /* 0x000000020e047890 */ /* 0x000fe2000fffe0ff */
[----:B-1----:R-:W-:Y:S01]  /*3c10*/  @P0 SHF.L.U32 R0, R8, 0x1f, RZ ;  /* 0x0000001f08000819 */ /* 0x002fe200000006ff */
[----:B------:R-:W-:Y:S01]  /*3c20*/  UIADD3 UR12, UPT, UPT, UR10, 0x4, URZ ;  /* 0x000000040a0c7890 */ /* 0x000fe2000fffe0ff */
[----:B------:R-:W-:Y:S02]  /*3c30*/  UMOV UR11, 0x40004040 ;  /* 0x40004040000b7882 */ /* 0x000fe40000000000 */
[----:B------:R3:W4:Y:S01]  /*3c40*/  @P0 SYNCS.PHASECHK.TRANS64.TRYWAIT P2, [UR5], R0 ;  /* 0x00000000ff0005a7 */ /* 0x0007220008041105 */
[----:B------:R-:W-:Y:S11]  /*3c50*/  ELECT P0, URZ, PT ;  /* 0x0000000000ff782f */ /* 0x000ff60003800000 */
[----:B------:R-:W-:Y:S02]  /*3c60*/  @!UPT UIADD3 URZ, UPT, UPT, URZ, URZ, URZ ;  /* 0x000000fffffff290 */ /* 0x000fe4000fffe0ff */
[C---:B------:R-:W-:Y:S02]  /*3c70*/  @P0 R2UR.BROADCAST UR16, R2.reuse ;  /* 0x00000000021002ca */ /* 0x040fe400008e0000 */
[----:B------:R-:W-:Y:S01]  /*3c80*/  ELECT P0, URZ, PT ;  /* 0x0000000000ff782f */ /* 0x000fe20003800000 */
[----:B------:R-:W-:Y:S01]  /*3c90*/  UMOV UR15, 0x40004040 ;  /* 0x40004040000f7882 */ /* 0x000fe20000000000 */
[----:B------:R-:W-:Y:S01]  /*3ca0*/  UMOV UR7, 0x40004040 ;  /* 0x4000404000077882 */ /* 0x000fe20000000000 */
[----:B------:R1:W-:Y:S01]  /*3cb0*/  UTCHMMA gdesc[UR14], gdesc[UR10], tmem[UR8], tmem[UR32], idesc[UR33], UP2 ;  /* 0x00ff200a0e0075ea */ /* 0x0003e20009000008 */
[----:B------:R-:W-:Y:S01]  /*3cc0*/  UPLOP3.LUT UP2, UPT, UPT, UPT, UPT, 0x80, 0x8 ;  /* 0x000000000008789c */ /* 0x000fe20003f4f070 */
[----:B------:R-:W-:Y:S01]  /*3cd0*/  UMOV UR5, 0x40004040 ;  /* 0x4000404000057882 */ /* 0x000fe20000000000 */
[----:B------:R-:W-:Y:S01]  /*3ce0*/  UMOV UR13, 0x40004040 ;  /* 0x40004040000d7882 */ /* 0x000fe20000000000 */
[----:B------:R-:W-:Y:S04]  /*3cf0*/  UMOV UR9, 0x40004040 ;  /* 0x4000404000097882 */ /* 0x000fe80000000000 */
[----:B------:R2:W-:Y:S01]  /*3d00*/  UTCHMMA gdesc[UR4], gdesc[UR6], tmem[UR16], tmem[UR30], idesc[UR31], UPT ;  /* 0x00ff1e06040075ea */ /* 0x0005e2000b800010 */
[----:B-1----:R-:W-:Y:S01]  /*3d10*/  UIADD3 UR8, UPT, UPT, UR14, 0x4, URZ ;  /* 0x000000040e087890 */ /* 0x002fe2000fffe0ff */
[C---:B------:R-:W-:Y:S02]  /*3d20*/  @P0 R2UR.BROADCAST UR15, R2.reuse ;  /* 0x00000000020f02ca */ /* 0x040fe400008e0000 */
[----:B------:R-:W-:Y:S01]  /*3d30*/  ELECT P0, URZ, PT ;  /* 0x0000000000ff782f */ /* 0x000fe20003800000 */
[----:B------:R-:W-:Y:S02]  /*3d40*/  UIADD3 UR10, UPT, UPT, UR10, 0x6, URZ ;  /* 0x000000060a0a7890 */ /* 0x000fe4000fffe0ff */
[----:B--2---:R-:W-:Y:S10]  /*3d50*/  UIADD3 UR6, UPT, UPT, UR14, 0x6, URZ ;  /* 0x000000060e067890 */ /* 0x004ff4000fffe0ff */
[----:B------:R-:W-:Y:S01]  /*3d60*/  @P0 R2UR.BROADCAST UR14, R2 ;  /* 0x00000000020e02ca */ /* 0x000fe200008e0000 */
[----:B------:R-:W-:Y:S02]  /*3d70*/  UIADD3 UR5, UPT, UPT, UR18, 0x40, URZ ;  /* 0x0000004012057890 */ /* 0x000fe4000fffe0ff */
[----:B------:R-:W-:Y:S01]  /*3d80*/  UIADD3 UR4, UPT, UPT, UR17, 0x1, URZ ;  /* 0x0000000111047890 */ /* 0x000fe2000fffe0ff */
[----:B------:R1:W-:Y:S03]  /*3d90*/  UTCHMMA gdesc[UR8], gdesc[UR12], tmem[UR15], tmem[UR28], idesc[UR29], UPT ;  /* 0x00ff1c0c080075ea */ /* 0x0003e6000b80000f */
[----:B------:R-:W-:Y:S03]  /*3da0*/  UISETP.GT.U32.AND UP0, UPT, UR4, 0x1, UPT ;  /* 0x000000010400788c */ /* 0x000fe6000bf04070 */
[----:B------:R-:W-:Y:S03]  /*3db0*/  UMOV UR4, UR19 ;  /* 0x0000001300047c82 */ /* 0x000fe60008000000 */
[----:B------:R3:W-:Y:S01]  /*3dc0*/  UTCHMMA gdesc[UR6], gdesc[UR10], tmem[UR14], tmem[UR26], idesc[UR27], UPT ;  /* 0x00ff1a0a060075ea */ /* 0x0007e2000b80000e */
[----:B------:R3:W-:Y:S01]  /*3dd0*/  UTCBAR.MULTICAST [UR5], URZ, UR21 ;  /* 0x000000ff050073e9 */ /* 0x0007e20008000815 */
[----:B-1----:R-:W-:Y:S07]  /*3de0*/  UIADD3 UR8, UPT, UPT, UR17, -0x1, URZ ;  /* 0xffffffff11087890 */ /* 0x002fee000fffe0ff */
[----:B------:R-:W-:Y:S01]  /*3df0*/  UMOV UR17, UR8 ;  /* 0x0000000800117c82 */ /* 0x000fe20008000000 */
[----:B------:R-:W-:Y:S05]  /*3e00*/  BRA.U UP0, `(.L_x_64) ;  /* 0xfffffffd002c7547 */ /* 0x000fea000b83ffff */
.L_x_61:
[----:B------:R-:W-:Y:S01]  /*3e10*/  UIADD3 UR4, UPT, UPT, UR24, 0x1, URZ ;  /* 0x0000000118047890 */ /* 0x000fe2000fffe0ff */
[----:B------:R-:W-:Y:S01]  /*3e20*/  LOP3.LUT P0, RZ, R6, 0x1, RZ, 0xc0, !PT ;  /* 0x0000000106ff7812 */ /* 0x000fe2000780c0ff */
[----:B---3--:R-:W-:Y:S01]  /*3e30*/  UIADD3 UR5, UPT, UPT, UR25, 0xe0, URZ ;  /* 0x000000e019057890 */ /* 0x008fe2000fffe0ff */
[----:B------:R-:W-:Y:S01]  /*3e40*/  LOP3.LUT R9, R9, 0x1, RZ, 0x3c, !PT ;  /* 0x0000000109097812 */ /* 0x000fe200078e3cff */
[----:B------:R-:W-:-:S04]  /*3e50*/  UISETP.NE.AND UP0, UPT, UR4, 0x2, UPT ;  /* 0x000000020400788c */ /* 0x000fc8000bf05270 */
[----:B------:R-:W-:Y:S02]  /*3e60*/  USEL UR6, URZ, 0x1, UP0 ;  /* 0x00000001ff067887 */ /* 0x000fe40008000000 */
[----:B------:R-:W-:Y:S01]  /*3e70*/  USEL UR24, UR4, URZ, UP0 ;  /* 0x000000ff04187287 */ /* 0x000fe20008000000 */
[----:B------:R2:W-:Y:S03]  /*3e80*/  UTCBAR [UR5], URZ ;  /* 0x000000ff050073e9 */ /* 0x0005e600080000ff */
[----:B------:R-:W-:Y:S01]  /*3e90*/  LOP3.LUT R10, R10, UR6, RZ, 0x3c, !PT ;  /* 0x000000060a0a7c12 */ /* 0x000fe2000f8e3cff */
[----:B------:R-:W-:Y:S07]  /*3ea0*/  @P0 BRA `(.L_x_65) ;  /* 0xfffffff800a00947 */ /* 0x000fee000383ffff */
[----:B------:R-:W3:Y:S01]  /*3eb0*/  S2UR UR6, SR_CgaCtaId ;  /* 0x00000000000679c3 */ /* 0x000ee20000008800 */
[----:B------:R-:W-:Y:S01]  /*3ec0*/  ELECT P0, URZ, PT ;  /* 0x0000000000ff782f */ /* 0x000fe20003800000 */
[----:B-1----:R-:W-:Y:S01]  /*3ed0*/  IMAD.MOV.U32 R0, RZ, RZ, 0x1 ;  /* 0x00000001ff007424 */ /* 0x002fe200078e00ff */
[----:B------:R-:W-:Y:S01]  /*3ee0*/  UIADD3 UR20, UPT, UPT, UR20, 0xf0, URZ ;  /* 0x000000f014147890 */ /* 0x000fe2000fffe0ff */
[----:B------:R-:W-:Y:S01]  /*3ef0*/  SHF.L.U32 R2, R10, 0x1f, RZ ;  /* 0x0000001f0a027819 */ /* 0x000fe200000006ff */
[----:B------:R-:W-:-:S03]  /*3f00*/  UMOV UR4, 0x40 ;  /* 0x0000004000047882 */ /* 0x000fc60000000000 */
[----:B------:R-:W-:Y:S01]  /*3f10*/  UVIRTCOUNT.DEALLOC.SMPOOL 0x80 ;  /* 0x000000800000784c */ /* 0x000fe20000000000 */
[----:B---3--:R-:W-:Y:S02]  /*3f20*/  ULEA UR6, UR6, UR4, 0x18 ;  /* 0x0000000406067291 */ /* 0x008fe4000f8ec0ff */
[----:B------:R-:W-:-:S07]  /*3f30*/  ULEA UR4, UR24, UR20, 0x3 ;  /* 0x0000001418047291 */ /* 0x000fce000f8e18ff */
[----:B------:R1:W-:Y:S02]  /*3f40*/  @P0 STS.U8 [UR6+0x1c], R0 ;  /* 0x00001c00ff000988 */ /* 0x0003e40008000006 */
[----:B------:R-:W3:Y:S02]  /*3f50*/  SYNCS.PHASECHK.TRANS64.TRYWAIT P0, [UR4], R2 ;  /* 0x00000002ff0075a7 */ /* 0x000ee40008001104 */
[----:B-1-3--:R-:W-:Y:S05]  /*3f60*/  @!P0 BRA `(.L_x_66) ;  /* 0x0000005800288947 */ /* 0x00afea0003800000 */
.L_x_163:
[----:B------:R-:W-:-:S04]  /*3f70*/  UIADD3 UR4, UPT, UPT, UR24, 0x1, URZ ;  /* 0x0000000118047890 */ /* 0x000fc8000fffe0ff */
[----:B------:R-:W-:-:S04]  /*3f80*/  UISETP.NE.AND UP0, UPT, UR4, 0x2, UPT ;  /* 0x000000020400788c */ /* 0x000fc8000bf05270 */
[----:B--2---:R-:W-:Y:S02]  /*3f90*/  USEL UR5, URZ, 0x1, UP0 ;  /* 0x00000001ff057887 */ /* 0x004fe40008000000 */
[----:B------:R-:W-:-:S04]  /*3fa0*/  USEL UR4, UR4, URZ, UP0 ;  /* 0x000000ff04047287 */ /* 0x000fc80008000000 */
[----:B------:R-:W-:Y:S01]  /*3fb0*/  ULEA UR4, UR4, UR20, 0x3 ;  /* 0x0000001404047291 */ /* 0x000fe2000f8e18ff */
[----:B-1----:R-:W-:-:S04]  /*3fc0*/  LOP3.LUT R2, R10, UR5, RZ, 0x3c, !PT ;  /* 0x000000050a027c12 */ /* 0x002fc8000f8e3cff */
[----:B------:R-:W-:-:S04]  /*3fd0*/  SHF.L.U32 R2, R2, 0x1f, RZ ;  /* 0x0000001f02027819 */ /* 0x000fc800000006ff */
[----:B------:R-:W1:Y:S02]  /*3fe0*/  SYNCS.PHASECHK.TRANS64.TRYWAIT P0, [UR4], R2 ;  /* 0x00000002ff0075a7 */ /* 0x000e640008001104 */
[----:B-1----:R-:W-:Y:S05]  /*3ff0*/  @!P0 BRA `(.L_x_67) ;  /* 0x00000058001c8947 */ /* 0x002fea0003800000 */
.L_x_165:
[----:B------:R-:W-:Y:S01]  /*4000*/  NOP ;  /* 0x0000000000007918 */ /* 0x000fe20000000000 */
[----:B-1----:R-:W1:Y:S01]  /*4010*/  LDS R0, [UR6+0x14] ;  /* 0x00001406ff007984 */ /* 0x002e620008000800 */
[----:B------:R-:W-:Y:S01]  /*4020*/  LOP3.LUT R3, R11, 0xffff, RZ, 0xc0, !PT ;  /* 0x0000ffff0b037812 */ /* 0x000fe200078ec0ff */
[----:B------:R-:W-:-:S03]  /*4030*/  IMAD.MOV.U32 R2, RZ, RZ, 0xffff ;  /* 0x0000ffffff027424 */ /* 0x000fc600078e00ff */
[----:B------:R-:W-:-:S04]  /*4040*/  SHF.R.U32.HI R3, RZ, 0x5, R3 ;  /* 0x00000005ff037819 */ /* 0x000fc80000011603 */
[----:B------:R-:W-:-:S04]  /*4050*/  SHF.L.U32 R2, R2, R3, RZ ;  /* 0x0000000302027219 */ /* 0x000fc800000006ff */
[----:B-1----:R-:W-:-:S04]  /*4060*/  LOP3.LUT R0, R0, R2, RZ, 0xc0, !PT ;  /* 0x0000000200007212 */ /* 0x002fc800078ec0ff */
[----:B------:R-:W-:Y:S01]  /*4070*/  ISETP.NE.AND P0, PT, R0, R2, PT ;  /* 0x000000020000720c */ /* 0x000fe20003f05270 */
[----:B------:R-:W-:-:S05]  /*4080*/  IMAD.MOV.U32 R0, RZ, RZ, 0x1 ;  /* 0x00000001ff007424 */ /* 0x000fca00078e00ff */
[----:B------:R-:W-:-:S07]  /*4090*/  SHF.L.U32 R0, R0, R3, RZ ;  /* 0x0000000300007219 */ /* 0x000fce00000006ff */
[----:B------:R-:W-:Y:S05]  /*40a0*/  @P0 BRA `(.L_x_68) ;  /* 0x00000000005c0947 */ /* 0x000fea0003800000 */
[----:B------:R-:W1:Y:S02]  /*40b0*/  LDS R3, [UR6+0x18] ;  /* 0x00001806ff037984 */ /* 0x000e640008000800 */
[----:B-1----:R-:W-:-:S04]  /*40c0*/  LOP3.LUT R3, R3, R0, RZ, 0xc0, !PT ;  /* 0x0000000003037212 */ /* 0x002fc800078ec0ff */
[----:B------:R-:W-:-:S13]  /*40d0*/  ISETP.NE.AND P0, PT, R3, R0, PT ;  /* 0x000000000300720c */ /* 0x000fda0003f05270 */
[----:B------:R-:W-:Y:S05]  /*40e0*/  @P0 BRA `(.L_x_69) ;  /* 0x0000000000400947 */ /* 0x000fea0003800000 */
[----:B------:R-:W-:Y:S01]  /*40f0*/  R2UR UR4, R2 ;  /* 0x00000000020472ca */ /* 0x000fe200000e0000 */
[----:B------:R-:W1:Y:S01]  /*4100*/  S2R R3, SR_LANEID ;  /* 0x0000000000037919 */ /* 0x000e620000000000 */
[----:B------:R-:W-:-:S04]  /*4110*/  LOP3.LUT R0, RZ, R0, RZ, 0x33, !PT ;  /* 0x00000000ff007212 */ /* 0x000fc800078e33ff */
[----:B------:R-:W2:Y:S07]  /*4120*/  REDUX UR7, R0 ;  /* 0x00000000000773c4 */ /* 0x000eae0000000000 */
[----:B------:R-:W-:-:S03]  /*4130*/  ULOP3.LUT UR5, URZ, UR4, URZ, 0x33, !UPT ;  /* 0x00000004ff057292 */ /* 0x000fc6000f8e33ff */
[----:B------:R-:W-:Y:S02]  /*4140*/  VOTEU.ANY UR4, UPT, PT ;  /* 0x0000000000047886 */ /* 0x000fe400038e0100 */
[----:B------:R-:W-:Y:S01]  /*4150*/  UFLO.U32 UR4, UR4 ;  /* 0x00000004000472bd */ /* 0x000fe200080e0000 */
[----:B------:R-:W-:-:S04]  /*4160*/  IMAD.U32 R2, RZ, RZ, UR5 ;  /* 0x00000005ff027e24 */ /* 0x000fc8000f8e00ff */
[----:B------:R-:W3:Y:S02]  /*4170*/  REDUX UR8, R2 ;  /* 0x00000000020873c4 */ /* 0x000ee40000000000 */
[----:B------:R1:W-:Y:S01]  /*4180*/  UTCATOMSWS.AND URZ, UR5 ;  /* 0x0000000500ff79e3 */ /* 0x0003e20008000000 */
[----:B--2---:R-:W-:Y:S01]  /*4190*/  IMAD.U32 R0, RZ, RZ, UR7 ;  /* 0x00000007ff007e24 */ /* 0x004fe2000f8e00ff */
[----:B-1----:R-:W-:Y:S01]  /*41a0*/  ISETP.EQ.U32.AND P0, PT, R3, UR4, PT ;  /* 0x0000000403007c0c */ /* 0x002fe2000bf02070 */
[----:B---3--:R-:W-:-:S12]  /*41b0*/  IMAD.U32 R2, RZ, RZ, UR8 ;  /* 0x00000008ff027e24 */ /* 0x008fd8000f8e00ff */
[----:B------:R1:W-:Y:S04]  /*41c0*/  @P0 ATOMS.AND RZ, [UR6+0x14], R2 ;  /* 0x00001402ffff098c */ /* 0x0003e8000a800006 */
[----:B------:R1:W-:Y:S01]  /*41d0*/  @P0 ATOMS.AND RZ, [UR6+0x18], R0 ;  /* 0x00001800ffff098c */ /* 0x0003e2000a800006 */
[----:B------:R-:W-:Y:S05]  /*41e0*/  BRA `(.L_x_70) ;  /* 0x0000000000147947 */ /* 0x000fea0003800000 */
.L_x_69:
[----:B------:R-:W-:Y:S02]  /*41f0*/  MOV R2, 0x4210 ;  /* 0x0000421000027802 */ /* 0x000fe40000000f00 */
[----:B----45:R-:W-:Y:S05]  /*4200*/  CALL.REL.NOINC `($__internal_0_$__cuda_sm10x_tcgen05_guardrail_trap_col_being_dealloced_not_returned_by_alloc) ;  /* 0x0000005c00087944 */ /* 0x030fea0003c00000 */
[----:B------:R-:W-:Y:S05]  /*4210*/  BRA `(.L_x_70) ;  /* 0x0000000000087947 */ /* 0x000fea0003800000 */
.L_x_68:
[----:B------:R-:W-:Y:S02]  /*4220*/  MOV R2, 0x4240 ;  /* 0x0000424000027802 */ /* 0x000fe40000000f00 */
[----:B----45:R-:W-:Y:S05]  /*4230*/  CALL.REL.NOINC `($__internal_2_$__cuda_sm10x_tcgen05_guardrail_trap_unallocated_columns_being_dealloced) ;  /* 0x0000005c00147944 */ /* 0x030fea0003c00000 */
.L_x_70:
[----:B------:R-:W-:Y:S01]  /*4240*/  NOP ;  /* 0x0000000000007918 */ /* 0x000fe20000000000 */
[----:B------:R-:W-:Y:S05]  /*4250*/  EXIT ;  /* 0x000000000000794d */ /* 0x000fea0003800000 */
.L_x_54:
[----:B------:R-:W-:-:S09]  /*4260*/  UISETP.NE.OR UP0, UPT, UR18, 0x3, !UP3 ;  /* 0x000000031200788c */ /* 0x000fd2000df05670 */
[----:B------:R-:W-:Y:S05]  /*4270*/  BRA.U UP0, `(.L_x_71) ;  /* 0x0000001100e47547 */ /* 0x000fea000b800000 */
[----:B------:R-:W2:Y:S01]  /*4280*/  LDCU.64 UR4, c[0x0][0x988] ;  /* 0x00013100ff0477ac */ /* 0x000ea20008000a00 */
[----:B------:R-:W3:Y:S01]  /*4290*/  S2UR UR10, SR_CgaCtaId ;  /* 0x00000000000a79c3 */ /* 0x000ee20000008800 */
[----:B------:R-:W-:Y:S01]  /*42a0*/  HFMA2 R10, -RZ, RZ, 0, 5.9604644775390625e-08 ;  /* 0x00000001ff0a7431 */ /* 0x000fe200000001ff */
[----:B------:R-:W-:Y:S01]  /*42b0*/  MOV R9, RZ ;  /* 0x000000ff00097202 */ /* 0x000fe20000000f00 */
[----:B------:R-:W4:Y:S01]  /*42c0*/  LDCU UR38, c[0x0][0x370] ;  /* 0x00006e00ff2677ac */ /* 0x000f220008000800 */
[----:B------:R-:W-:Y:S01]  /*42d0*/  HFMA2 R3, -RZ, RZ, 0, 0.0078125 ;  /* 0x00002000ff037431 */ /* 0x000fe200000001ff */
[----:B------:R-:W4:Y:S03]  /*42e0*/  LDCU.128 UR28, c[0x0][0xc10] ;  /* 0x00018200ff1c77ac */ /* 0x000f260008000c00 */
[----:B------:R-:W1:Y:S01]  /*42f0*/  LDC.64 R12, c[0x0][0x348] ;  /* 0x0000d200ff0c7b82 */ /* 0x000e620000000a00 */
[----:B------:R-:W3:Y:S01]  /*4300*/  LDCU UR37, c[0x0][0x374] ;  /* 0x00006e80ff2577ac */ /* 0x000ee20008000800 */
[----:B------:R-:W3:Y:S01]  /*4310*/  LDCU.64 UR24, c[0x0][0x990] ;  /* 0x00013200ff1877ac */ /* 0x000ee20008000a00 */
[----:B------:R-:W3:Y:S01]  /*4320*/  LDCU UR17, c[0x0][0xc0c] ;  /* 0x00018180ff1177ac */ /* 0x000ee20008000800 */
[----:B------:R-:W1:Y:S01]  /*4330*/  LDCU.128 UR32, c[0x0][0xa80] ;  /* 0x00015000ff2077ac */ /* 0x000e620008000c00 */
[----:B--2---:R-:W-:Y:S01]  /*4340*/  UISETP.NE.U32.AND UP0, UPT, UR4, URZ, UPT ;  /* 0x000000ff0400728c */ /* 0x004fe2000bf05070 */
[----:B------:R-:W2:Y:S01]  /*4350*/  LDCU UR54, c[0x0][0xc20] ;  /* 0x00018400ff3677ac */ /* 0x000ea20008000800 */
[----:B------:R-:W2:Y:S01]  /*4360*/  LDCU UR4, c[0x0][0xc30] ;  /* 0x00018600ff0477ac */ /* 0x000ea20008000800 */
[----:B------:R-:W2:Y:S01]  /*4370*/  LDCU.128 UR40, c[0x0][0xa90] ;  /* 0x00015200ff2877ac */ /* 0x000ea20008000c00 */
[----:B------:R-:W-:Y:S01]  /*4380*/  UMOV UR20, 0x400 ;  /* 0x0000040000147882 */ /* 0x000fe20000000000 */
[----:B----4-:R-:W-:-:S02]  /*4390*/  UIMAD.WIDE.U32 UR6, UR38, UR28, URZ ;  /* 0x0000001c260672a5 */ /* 0x010fc4000f8e00ff */
[----:B---3--:R-:W-:Y:S02]  /*43a0*/  UIMAD.WIDE.U32 UR8, UR37, UR31, URZ ;  /* 0x0000001f250872a5 */ /* 0x008fe4000f8e00ff */
[----:B------:R-:W-:Y:S02]  /*43b0*/  ULEA UR20, UR10, UR20, 0x18 ;  /* 0x000000140a147291 */ /* 0x000fe4000f8ec0ff */
[----:B------:R-:W-:Y:S02]  /*43c0*/  USEL UR53, URZ, 0x1, UP4 ;  /* 0x00000001ff357887 */ /* 0x000fe4000a000000 */
[----:B------:R-:W-:Y:S02]  /*43d0*/  UISETP.NE.AND.EX UP4, UPT, UR5, URZ, UPT, UP0 ;  /* 0x000000ff0500728c */ /* 0x000fe4000bf85300 */
[----:B------:R-:W-:Y:S02]  /*43e0*/  UISETP.GE.AND UP0, UPT, UR39, 0x1, UPT ;  /* 0x000000012700788c */ /* 0x000fe4000bf06270 */
[----:B------:R-:W-:-:S02]  /*43f0*/  UISETP.NE.U32.AND UP5, UPT, UR24, URZ, UPT ;  /* 0x000000ff1800728c */ /* 0x000fc4000bfa5070 */
[----:B------:R-:W-:Y:S02]  /*4400*/  UISETP.NE.AND UP0, UPT, UR17, 0x1, UPT ;  /* 0x000000011100788c */ /* 0x000fe4000bf05270 */
[----:B------:R-:W-:Y:S02]  /*4410*/  UIADD3 UR45, UPT, UPT, UR20, 0x98, URZ ;  /* 0x00000098142d7890 */ /* 0x000fe4000fffe0ff */
[----:B------:R-:W-:Y:S02]  /*4420*/  UIADD3 UR44, UPT, UPT, UR20, 0xd8, URZ ;  /* 0x000000d8142c7890 */ /* 0x000fe4000fffe0ff */
[----:B------:R-:W-:Y:S02]  /*4430*/  UIADD3 UR36, UPT, UPT, UR20, 0x80, URZ ;  /* 0x0000008014247890 */ /* 0x000fe4000fffe0ff */
[----:B------:R-:W-:Y:S02]  /*4440*/  UIADD3 UR27, UPT, UPT, UR20, 0x88, URZ ;  /* 0x00000088141b7890 */ /* 0x000fe4000fffe0ff */
[----:B------:R-:W-:-:S02]  /*4450*/  UIADD3 UR26, UPT, UPT, UR20, 0x90, URZ ;  /* 0x00000090141a7890 */ /* 0x000fc4000fffe0ff */
[----:B------:R-:W-:Y:S01]  /*4460*/  UISETP.NE.AND UP0, UPT, UR30, 0x1, UPT ;  /* 0x000000011e00788c */ /* 0x000fe2000bf05270 */
[----:B------:R-:W-:Y:S01]  /*4470*/  UMOV UR50, UR7 ;  /* 0x0000000700327c82 */ /* 0x000fe20008000000 */
[----:B------:R-:W-:Y:S01]  /*4480*/  UMOV UR49, UR9 ;  /* 0x0000000900317c82 */ /* 0x000fe20008000000 */
[----:B-1----:R-:W-:Y:S02]  /*4490*/  UISETP.NE.AND UP0, UPT, UR32, 0x1, UPT ;  /* 0x000000012000788c */ /* 0x002fe4000bf05270 */
[----:B------:R-:W-:Y:S01]  /*44a0*/  UISETP.NE.AND UP0, UPT, UR35, 0x1, UPT ;  /* 0x000000012300788c */ /* 0x000fe2000bf05270 */
[----:B------:R-:W1:Y:S01]  /*44b0*/  LDCU UR55, c[0x0][0xaa0] ;  /* 0x00015400ff3777ac */ /* 0x000e620008000800 */
[----:B------:R-:W-:Y:S02]  /*44c0*/  UPLOP3.LUT UP3, UPT, UPT, UPT, UPT, 0x40, 0x4 ;  /* 0x000000000004789c */ /* 0x000fe40003f6e870 */
[----:B------:R-:W-:Y:S01]  /*44d0*/  UISETP.NE.AND UP6, UPT, UR39, 0x1, UPT ;  /* 0x000000012700788c */ /* 0x000fe2000bfc5270 */
[----:B------:R-:W3:Y:S01]  /*44e0*/  LDCU.64 UR18, c[0x0][0xc28] ;  /* 0x00018500ff1277ac */ /* 0x000ee20008000a00 */
[----:B------:R-:W-:-:S02]  /*44f0*/  UISETP.NE.AND.EX UP5, UPT, UR25, URZ, UPT, UP5 ;  /* 0x000000ff1900728c */ /* 0x000fc4000bfa5350 */
[----:B------:R-:W-:Y:S02]  /*4500*/  UPRMT UR45, UR10, 0x654, UR45 ;  /* 0x000006540a2d7896 */ /* 0x000fe4000800002d */
[----:B------:R-:W-:Y:S02]  /*4510*/  UPRMT UR44, URZ, 0x654, UR44 ;  /* 0x00000654ff2c7896 */ /* 0x000fe4000800002c */
[----:B------:R-:W-:Y:S02]  /*4520*/  UPRMT UR48, UR10, 0x654, UR36 ;  /* 0x000006540a307896 */ /* 0x000fe40008000024 */
[----:B------:R-:W-:Y:S02]  /*4530*/  UPRMT UR47, UR10, 0x654, UR27 ;  /* 0x000006540a2f7896 */ /* 0x000fe4000800001b */
[----:B------:R-:W-:Y:S02]  /*4540*/  UPRMT UR46, UR10, 0x654, UR26 ;  /* 0x000006540a2e7896 */ /* 0x000fe4000800001a */
[----:B------:R-:W-:-:S02]  /*4550*/  USHF.R.U32.HI UR50, URZ, UR29, UR50 ;  /* 0x0000001dff327299 */ /* 0x000fc40008011632 */
[----:B--2---:R-:W-:Y:S02]  /*4560*/  USHF.R.U32.HI UR49, URZ, UR54, UR49 ;  /* 0x00000036ff317299 */ /* 0x004fe40008011631 */
[----:B------:R-:W-:Y:S02]  /*4570*/  UISETP.NE.AND UP2, UPT, UR4, 0x1, UPT ;  /* 0x000000010400788c */ /* 0x000fe4000bf45270 */
[----:B-1-3--:R-:W-:-:S11]  /*4580*/  UISETP.NE.AND UP0, UPT, UR42, 0x1, UPT ;  /* 0x000000012a00788c */ /* 0x00afd6000bf05270 */
.L_x_82:
[----:B------:R-:W-:Y:S04]  /*4590*/  SHF.L.U32 R2, R9, 0x1f, RZ ;  /* 0x0000001f09027819 */ /* 0x000fe800000006ff */
[----:B-1----:R-:W1:Y:S02]  /*45a0*/  SYNCS.PHASECHK.TRANS64.TRYWAIT P0, [UR20+0xd0], R2 ;  /* 0x0000d002ff0075a7 */ /* 0x002e640008001114 */
[----:B-1----:R-:W-:Y:S05]  /*45b0*/  @!P0 BRA `(.L_x_72) ;  /* 0x0000005000c48947 */ /* 0x002fea0003800000 */
.L_x_167:
[----:B------:R-:W2:Y:S01]  /*45c0*/  LDS.128 R4, [UR20+0x110] ;  /* 0x00011014ff047984 */ /* 0x000ea20008000c00 */
[----:B------:R-:W-:Y:S01]  /*45d0*/  @!PT LDS RZ, [RZ] ;  /* 0x00000000fffff984 */ /* 0x000fe20000000800 */
[----:B------:R-:W-:Y:S01]  /*45e0*/  @!PT LDS RZ, [RZ] ;  /* 0x00000000fffff984 */ /* 0x000fe20000000800 */
[----:B------:R-:W-:Y:S01]  /*45f0*/  @!PT LDS RZ, [RZ] ;  /* 0x00000000fffff984 */ /* 0x000fe20000000800 */
[----:B------:R-:W-:Y:S01]  /*4600*/  @!PT LDS RZ, [RZ] ;  /* 0x00000000fffff984 */ /* 0x000fe20000000800 */
[----:B------:R3:W-:Y:S06]  /*4610*/  MEMBAR.ALL.CTA ;  /* 0x0000000000007992 */ /* 0x0007ec0000008000 */
[----:B---3--:R-:W3:Y:S02]  /*4620*/  FENCE.VIEW.ASYNC.S ;  /* 0x00000000000073c6 */ /* 0x008ee40000000000 */
[----:B---3--:R-:W-:Y:S01]  /*4630*/  SYNCS.ARRIVE.TRANS64.RED.A1T0 RZ, [UR44], RZ ;  /* 0x000000ffffff79a7 */ /* 0x008fe2000810042c */
[----:B--2---:R-:W-:Y:S11]  /*4640*/  LOP3.LUT P0, RZ, R6, 0x1, RZ, 0xc0, !PT ;  /* 0x0000000106ff7812 */ /* 0x004ff6000780c0ff */
[----:B------:R-:W-:Y:S02]  /*4650*/  @!UPT UIADD3 URZ, UPT, UPT, URZ, URZ, URZ ;  /* 0x000000fffffff290 */ /* 0x000fe4000fffe0ff */
[----:B------:R-:W-:Y:S01]  /*4660*/  VOTEU.ANY UP0, P0 ;  /* 0x0000000000ff7886 */ /* 0x000fe20000000100 */
[----:B------:R-:W-:Y:S11]  /*4670*/  PLOP3.LUT P0, PT, PT, PT, UP0, 0x80, 0x8 ;  /* 0x000000000008781c */ /* 0x000ff60003f0f008 */
[----:B------:R-:W-:Y:S02]  /*4680*/  @!UPT UIADD3 URZ, UPT, UPT, URZ, URZ, URZ ;  /* 0x000000fffffff290 */ /* 0x000fe4000fffe0ff */
[----:B-1----:R-:W-:Y:S02]  /*4690*/  @P0 MOV R2, R4 ;  /* 0x0000000400020202 */ /* 0x002fe40000000f00 */
[----:B------:R-:W-:Y:S02]  /*46a0*/  @P0 LOP3.LUT R0, R5, 0xffff, RZ, 0xc0, !PT ;  /* 0x0000ffff05000812 */ /* 0x000fe400078ec0ff */
[----:B------:R-:W-:Y:S02]  /*46b0*/  @P0 R2UR UR5, R2 ;  /* 0x00000000020502ca */ /* 0x000fe400000e0000 */
[----:B------:R-:W-:Y:S11]  /*46c0*/  @P0 R2UR UR4, R0 ;  /* 0x00000000000402ca */ /* 0x000ff600000e0000 */
[----:B------:R-:W-:Y:S02]  /*46d0*/  @UP0 UMOV UR16, UR5 ;  /* 0x0000000500100c82 */ /* 0x000fe40008000000 */
[----:B------:R-:W-:Y:S01]  /*46e0*/  @UP0 UMOV UR15, UR4 ;  /* 0x00000004000f0c82 */ /* 0x000fe20008000000 */
[----:B------:R-:W-:Y:S09]  /*46f0*/  UISETP.GE.AND UP0, UPT, UR39, 0x1, UPT ;  /* 0x000000012700788c */ /* 0x000ff2000bf06270 */
[----:B------:R-:W-:Y:S05]  /*4700*/  BRA.U !UP0, `(.L_x_73) ;  /* 0x0000000108b47547 */ /* 0x000fea000b800000 */
[----:B------:R-:W-:Y:S02]  /*4710*/  UIMAD.WIDE.U32 UR8, UR15, UR31, URZ ;  /* 0x0000001f0f0872a5 */ /* 0x000fe4000f8e00ff */
[----:B------:R-:W-:Y:S02]  /*4720*/  UP2UR UR14, UPR, URZ, 0x2 ;  /* 0x00000002ff0e7883 */ /* 0x000fe40008000000 */
[----:B------:R-:W-:Y:S02]  /*4730*/  UISETP.NE.AND UP1, UPT, UR30, 0x1, UPT ;  /* 0x000000011e00788c */ /* 0x000fe4000bf25270 */
[----:B------:R-:W-:Y:S02]  /*4740*/  UIMAD.WIDE.U32 UR10, UR16, UR28, URZ ;  /* 0x0000001c100a72a5 */ /* 0x000fe4000f8e00ff */
[----:B------:R-:W-:Y:S02]  /*4750*/  USEL UR4, UR37, UR49, !UP1 ;  /* 0x0000003125047287 */ /* 0x000fe4000c800000 */
[----:B------:R-:W-:Y:S02]  /*4760*/  UISETP.NE.AND UP0, UPT, UR17, 0x1, UPT ;  /* 0x000000011100788c */ /* 0x000fe4000bf05270 */
[----:B------:R-:W-:Y:S02]  /*4770*/  UIMAD.WIDE.U32 UR12, UR4, UR18, URZ ;  /* 0x00000012040c72a5 */ /* 0x000fe4000f8e00ff */
[----:B------:R-:W-:Y:S01]  /*4780*/  USEL UR7, UR38, UR50, !UP0 ;  /* 0x0000003226077287 */ /* 0x000fe2000c000000 */
[----:B------:R-:W-:Y:S02]  /*4790*/  UMOV UR5, UR9 ;  /* 0x0000000900057c82 */ /* 0x000fe40008000000 */
[----:B------:R-:W-:Y:S02]  /*47a0*/  USHF.R.U32.HI UR6, URZ, UR54, UR5 ;  /* 0x00000036ff067299 */ /* 0x000fe40008011605 */
[----:B------:R-:W-:Y:S02]  /*47b0*/  UIMAD.WIDE.U32 UR22, UR7, UR18, URZ ;  /* 0x00000012071672a5 */ /* 0x000fe4000f8e00ff */
[----:B------:R-:W-:Y:S02]  /*47c0*/  USEL UR6, UR15, UR6, !UP1 ;  /* 0x000000060f067287 */ /* 0x000fe4000c800000 */
[----:B------:R-:W-:Y:S01]  /*47d0*/  UISETP.NE.AND UP1, UPT, UR14, URZ, UPT ;  /* 0x000000ff0e00728c */ /* 0x000fe2000bf25270 */
[----:B------:R-:W-:Y:S01]  /*47e0*/  UMOV UR5, UR11 ;  /* 0x0000000b00057c82 */ /* 0x000fe20008000000 */
[----:B------:R-:W-:Y:S02]  /*47f0*/  UIMAD.WIDE.U32 UR10, UR6, UR18, URZ ;  /* 0x00000012060a72a5 */ /* 0x000fe4000f8e00ff */
[----:B------:R-:W-:Y:S03]  /*4800*/  USHF.R.U32.HI UR8, URZ, UR29, UR5 ;  /* 0x0000001dff087299 */ /* 0x000fe60008011605 */
[----:B------:R-:W-:Y:S02]  /*4810*/  UMOV UR5, UR13 ;  /* 0x0000000d00057c82 */ /* 0x000fe40008000000 */
[----:B------:R-:W-:Y:S03]  /*4820*/  @UP6 USHF.R.U32.HI UR4, URZ, UR19, UR5 ;  /* 0x00000013ff046299 */ /* 0x000fe60008011605 */
[----:B------:R-:W-:Y:S01]  /*4830*/  UMOV UR5, UR23 ;  /* 0x0000001700057c82 */ /* 0x000fe20008000000 */
[----:B------:R-:W-:Y:S02]  /*4840*/  UIMAD UR4, UR39, UR4, URZ ;  /* 0x00000004270472a4 */ /* 0x000fe4000f8e02ff */
[----:B------:R-:W-:Y:S02]  /*4850*/  @UP6 USHF.R.U32.HI UR7, URZ, UR19, UR5 ;  /* 0x00000013ff076299 */ /* 0x000fe40008011605 */
[----:B------:R-:W-:Y:S02]  /*4860*/  USEL UR5, UR16, UR8, !UP0 ;  /* 0x0000000810057287 */ /* 0x000fe4000c000000 */
[----:B------:R-:W-:Y:S02]  /*4870*/  UIMAD UR8, UR39, UR7, URZ ;  /* 0x00000007270872a4 */ /* 0x000fe4000f8e02ff */
[----:B------:R-:W-:Y:S03]  /*4880*/  UISETP.GE.AND UP0, UPT, UR6, UR4, UPT ;  /* 0x000000040600728c */ /* 0x000fe6000bf06270 */
[----:B------:R-:W-:Y:S01]  /*4890*/  UMOV UR4, UR11 ;  /* 0x0000000b00047c82 */ /* 0x000fe20008000000 */
[----:B------:R-:W-:Y:S02]  /*48a0*/  UISETP.GE.OR UP0, UPT, UR5, UR8, UP0 ;  /* 0x000000080500728c */ /* 0x000fe40008706670 */
[----:B------:R-:W-:Y:S02]  /*48b0*/  USHF.R.U32.HI UR4, URZ, UR19, UR4 ;  /* 0x00000013ff047299 */ /* 0x000fe40008011604 */
[----:B------:R-:W-:Y:S02]  /*48c0*/  UIMAD.WIDE.U32 UR8, UR5, UR18, URZ ;  /* 0x00000012050872a5 */ /* 0x000fe4000f8e00ff */
[----:B------:R-:W-:Y:S04]  /*48d0*/  USEL UR10, UR6, UR4, !UP6 ;  /* 0x00000004060a7287 */ /* 0x000fe8000f000000 */
[----:B------:R-:W-:Y:S01]  /*48e0*/  UIADD3 UR11, UPT, UPT, -UR10, URZ, URZ ;  /* 0x000000ff0a0b7290 */ /* 0x000fe2000fffe1ff */
[----:B------:R-:W-:Y:S02]  /*48f0*/  @!UP0 UMOV UR4, UR9 ;  /* 0x0000000900048c82 */ /* 0x000fe40008000000 */
[----:B------:R-:W-:Y:S02]  /*4900*/  @!UP0 USHF.R.U32.HI UR4, URZ, UR19, UR4 ;  /* 0x00000013ff048299 */ /* 0x000fe40008011604 */
[----:B------:R-:W-:Y:S02]  /*4910*/  UIMAD UR8, UR39, UR11, UR6 ;  /* 0x0000000b270872a4 */ /* 0x000fe4000f8e0206 */
[----:B------:R-:W-:Y:S04]  /*4920*/  @!UP0 USEL UR4, UR5, UR4, !UP6 ;  /* 0x0000000405048287 */ /* 0x000fe8000f000000 */
[----:B------:R-:W-:Y:S02]  /*4930*/  @!UP0 UIMAD UR8, UR7, UR8, UR4 ;  /* 0x00000008070882a4 */ /* 0x000fe4000f8e0204 */
[----:B------:R-:W-:Y:S02]  /*4940*/  @!UP0 UIADD3 UR9, UPT, UPT, UR10, -UR4, URZ ;  /* 0x800000040a098290 */ /* 0x000fe4000fffe0ff */
[----:B------:R-:W-:Y:S02]  /*4950*/  UIADD3 UR4, UPT, UPT, -UR5, URZ, URZ ;  /* 0x000000ff05047290 */ /* 0x000fe4000fffe1ff */
[----:B------:R-:W-:Y:S02]  /*4960*/  UIADD3 UR7, UPT, UPT, -UR6, URZ, URZ ;  /* 0x000000ff06077290 */ /* 0x000fe4000fffe1ff */
[----:B------:R-:W-:Y:S02]  /*4970*/  @!UP0 UIMAD UR6, UR9, UR39, UR5 ;  /* 0x00000027090682a4 */ /* 0x000fe4000f8e0205 */
[----:B------:R-:W-:Y:S02]  /*4980*/  UIMAD UR16, UR17, UR4, UR16 ;  /* 0x00000004111072a4 */ /* 0x000fe4000f8e0210 */
[----:B------:R-:W-:Y:S01]  /*4990*/  UIMAD UR15, UR30, UR7, UR15 ;  /* 0x000000071e0f72a4 */ /* 0x000fe2000f8e020f */
[----:B------:R-:W-:Y:S02]  /*49a0*/  @!UP0 UMOV UR5, UR8 ;  /* 0x0000000800058c82 */ /* 0x000fe40008000000 */
[----:B------:R-:W-:Y:S02]  /*49b0*/  UIMAD UR16, UR5, UR17, UR16 ;  /* 0x00000011051072a4 */ /* 0x000fe4000f8e0210 */
[----:B------:R-:W-:Y:S11]  /*49c0*/  UIMAD UR15, UR6, UR30, UR15 ;  /* 0x0000001e060f72a4 */ /* 0x000ff6000f8e020f */
[----:B------:R-:W-:Y:S01]  /*49d0*/  @!UPT UIADD3 URZ, UPT, UPT, URZ, URZ, URZ ;  /* 0x000000fffffff290 */ /* 0x000fe2000fffe0ff */
.L_x_73:
[----:B------:R-:W1:Y:S01]  /*49e0*/  @!UP2 LDCU.128 UR8, c[0x0][0xc10] ;  /* 0x00018200ff08a7ac */ /* 0x000e620008000c00 */
[----:B------:R-:W-:Y:S02]  /*49f0*/  ISETP.NE.U32.AND P1, PT, RZ, UR24, PT ;  /* 0x00000018ff007c0c */ /* 0x000fe4000bf25070 */
[----:B------:R-:W-:Y:S02]  /*4a00*/  SHF.L.U32 R8, R10, 0x1f, RZ ;  /* 0x0000001f0a087819 */ /* 0x000fe400000006ff */
[----:B------:R-:W-:Y:S01]  /*4a10*/  ISETP.NE.AND.EX P1, PT, RZ, UR25, PT, P1 ;  /* 0x00000019ff007c0c */ /* 0x000fe2000bf25310 */
[----:B------:R-:W2:Y:S01]  /*4a20*/  @!UP2 LDCU UR5, c[0x0][0xc0c] ;  /* 0x00018180ff05a7ac */ /* 0x000ea20008000800 */
[----:B-1----:R-:W-:Y:S07]  /*4a30*/  UIMAD.WIDE.U32 UR6, UR16, UR8, URZ ;  /* 0x00000008100672a5 */ /* 0x002fee000f8e00ff */
[----:B------:R-:W-:Y:S01]  /*4a40*/  @!UP2 UMOV UR4, UR7 ;  /* 0x000000070004ac82 */ /* 0x000fe20008000000 */
[----:B--2---:R-:W-:Y:S02]  /*4a50*/  @!UP2 UISETP.NE.AND UP0, UPT, UR5, 0x1, UPT ;  /* 0x000000010500a88c */ /* 0x004fe4000bf05270 */
[----:B------:R-:W-:Y:S02]  /*4a60*/  @!UP2 USHF.R.U32.HI UR4, URZ, UR9, UR4 ;  /* 0x00000009ff04a299 */ /* 0x000fe40008011604 */
[----:B------:R-:W-:Y:S02]  /*4a70*/  UIMAD.WIDE.U32 UR6, UR15, UR11, URZ ;  /* 0x0000000b0f0672a5 */ /* 0x000fe4000f8e00ff */
[----:B------:R-:W-:Y:S02]  /*4a80*/  @!UP2 USEL UR8, UR16, UR4, !UP0 ;  /* 0x000000041008a287 */ /* 0x000fe4000c000000 */
[----:B------:R-:W-:Y:S03]  /*4a90*/  @!UP2 UISETP.NE.AND UP0, UPT, UR10, 0x1, UPT ;  /* 0x000000010a00a88c */ /* 0x000fe6000bf05270 */
[----:B------:R-:W-:Y:S01]  /*4aa0*/  @!UP2 UMOV UR6, UR7 ;  /* 0x000000070006ac82 */ /* 0x000fe20008000000 */
[----:B------:R-:W-:Y:S01]  /*4ab0*/  USHF.L.U32 UR7, UR21, 0x7, URZ ;  /* 0x0000000715077899 */ /* 0x000fe200080006ff */
[----:B------:R-:W1:Y:S02]  /*4ac0*/  @!UP2 LDCU UR4, c[0x0][0xc20] ;  /* 0x00018400ff04a7ac */ /* 0x000e640008000800 */
[----:B-1----:R-:W-:Y:S04]  /*4ad0*/  @!UP2 USHF.R.U32.HI UR6, URZ, UR4, UR6 ;  /* 0x00000004ff06a299 */ /* 0x002fe80008011606 */
[----:B------:R-:W-:Y:S04]  /*4ae0*/  @!UP2 USEL UR6, UR15, UR6, !UP0 ;  /* 0x000000060f06a287 */ /* 0x000fe8000c000000 */
[----:B------:R-:W-:Y:S02]  /*4af0*/  @!UP2 UIADD3 UR4, UPT, UPT, -UR8, UR6, URZ ;  /* 0x000000060804a290 */ /* 0x000fe4000fffe1ff */
[----:B------:R-:W-:Y:S02]  /*4b00*/  @!UP2 UIADD3 UR6, UPT, UPT, UR8, -UR6, URZ ;  /* 0x800000060806a290 */ /* 0x000fe4000fffe0ff */
[----:B------:R-:W-:Y:S02]  /*4b10*/  @!UP2 UIMAD UR16, UR4, UR5, UR16 ;  /* 0x000000050410a2a4 */ /* 0x000fe4000f8e0210 */
[----:B------:R-:W-:Y:S01]  /*4b20*/  @!UP2 UIMAD UR15, UR6, UR10, UR15 ;  /* 0x0000000a060fa2a4 */ /* 0x000fe2000f8e020f */
[----:B------:R-:W-:Y:S11]  /*4b30*/  BRA.U UP3, `(.L_x_74) ;  /* 0x0000000103107547 */ /* 0x000ff6000b800000 */
[----:B------:R-:W-:Y:S04]  /*4b40*/  MOV R2, UR53 ;  /* 0x0000003500027c02 */ /* 0x000fe80008000f00 */
[----:B------:R-:W-:Y:S04]  /*4b50*/  SHF.L.U32 R2, R2, 0x1f, RZ ;  /* 0x0000001f02027819 */ /* 0x000fe800000006ff */
[----:B------:R-:W1:Y:S02]  /*4b60*/  SYNCS.PHASECHK.TRANS64.TRYWAIT P2, [UR20+0xc8], R2 ;  /* 0x0000c802ff0075a7 */ /* 0x000e640008041114 */
[----:B-1----:R-:W-:Y:S05]  /*4b70*/  @!P2 BRA `(.L_x_75) ;  /* 0x0000004c006ca947 */ /* 0x002fea0003800000 */
.L_x_74:
[----:B------:R-:W-:Y:S05]  /*4b80*/  BRA.U !UP5, `(.L_x_76) ;  /* 0x000000010d387547 */ /* 0x000fea000b800000 */
[----:B------:R-:W-:Y:S01]  /*4b90*/  UPLOP3.LUT UP1, UPT, UPT, UPT, UP4, 0x80, 0x8 ;  /* 0x000000000008789c */ /* 0x000fe20003f2f040 */
[----:B-1----:R-:W-:Y:S01]  /*4ba0*/  HFMA2 R0, -RZ, RZ, 0, 5.9604644775390625e-08 ;  /* 0x00000001ff007431 */ /* 0x002fe200000001ff */
[----:B------:R-:W1:Y:S01]  /*4bb0*/  LDCU.64 UR8, c[0x0][0x358] ;  /* 0x00006b00ff0877ac */ /* 0x000e620008000a00 */
[----:B------:R-:W-:Y:S03]  /*4bc0*/  IMAD.MOV.U32 R61, RZ, RZ, 0x1 ;  /* 0x00000001ff3d7424 */ /* 0x000fe600078e00ff */
[----:B------:R-:W-:Y:S05]  /*4bd0*/  PLOP3.LUT P2, PT, PT, PT, UP1, 0x80, 0x8 ;  /* 0x000000000008781c */ /* 0x000fea0003f4f018 */
[----:B------:R-:W2:Y:S01]  /*4be0*/  @UP1 LDCU.64 UR4, c[0x0][0x988] ;  /* 0x00013100ff0417ac */ /* 0x000ea20008000a00 */
[----:B------:R-:W-:Y:S07]  /*4bf0*/  @UP1 UIMAD UR6, UR51, UR24, URZ ;  /* 0x00000018330612a4 */ /* 0x000fee000f8e02ff */
[----:B------:R-:W-:Y:S01]  /*4c00*/  @!P2 PRMT R61, R0, 0x7610, R61 ;  /* 0x00007610003da816 */ /* 0x000fe2000000003d */
[----:B--2---:R-:W-:Y:S06]  /*4c10*/  @UP1 UIMAD.WIDE UR4, UR6, 0x4, UR4 ;  /* 0x00000004060418a5 */ /* 0x004fec000f8e0204 */
[----:B------:R-:W-:Y:S01]  /*4c20*/  IMAD.U32 R14, RZ, RZ, UR4 ;  /* 0x00000004ff0e7e24 */ /* 0x000fe2000f8e00ff */
[----:B------:R-:W-:Y:S04]  /*4c30*/  MOV R15, UR5 ;  /* 0x00000005000f7c02 */ /* 0x000fe80008000f00 */
[----:B------:R-:W2:Y:S01]  /*4c40*/  @!UP1 LDCU UR4, c[0x0][0x980] ;  /* 0x00013000ff0497ac */ /* 0x000ea20008000800 */
[----:B-1---5:R3:W5:Y:S02]  /*4c50*/  @P2 LDG.E R27, desc[UR8][R14.64] ;  /* 0x000000080e1b2981 */ /* 0x022764000c1e1900 */
[----:B--23--:R-:W-:Y:S07]  /*4c60*/  @!P2 IMAD.U32 R27, RZ, RZ, UR4 ;  /* 0x00000004ff1bae24 */ /* 0x00cfee000f8e00ff */
.L_x_76:
[----:B-----5:R-:W-:Y:S01]  /*4c70*/  @!P1 FSETP.EQ.AND P3, PT, R27, RZ, PT ;  /* 0x000000ff1b00920b */ /* 0x020fe20003f62000 */
[----:B------:R-:W-:Y:S01]  /*4c80*/  @!UPT UIADD3 URZ, UPT, UPT, URZ, URZ, URZ ;  /* 0x000000fffffff290 */ /* 0x000fe2000fffe0ff */
[----:B------:R-:W-:Y:S11]  /*4c90*/  @!P1 BRA `(.L_x_77) ;  /* 0x0000000000149947 */ /* 0x000ff60003800000 */
[----:B------:R-:W-:Y:S02]  /*4ca0*/  LOP3.LUT P1, RZ, R61, 0xff, RZ, 0xc0, !PT ;  /* 0x000000ff3dff7812 */ /* 0x000fe4000782c0ff */
[----:B------:R-:W-:Y:S04]  /*4cb0*/  PLOP3.LUT P3, PT, PT, PT, UP1, 0x80, 0x8 ;  /* 0x000000000008781c */ /* 0x000fe80003f6f018 */
[----:B------:R-:W-:Y:S07]  /*4cc0*/  PLOP3.LUT P3, PT, P3, PT, PT, 0x8, 0x80 ;  /* 0x000000000080781c */ /* 0x000fee0001f6e170 */
[----:B------:R-:W-:Y:S11]  /*4cd0*/  @P1 FSETP.EQ.AND P3, PT, R27, RZ, PT ;  /* 0x000000ff1b00120b */ /* 0x000ff60003f62000 */
[----:B------:R-:W-:Y:S02]  /*4ce0*/  @!UPT UIADD3 URZ, UPT, UPT, URZ, URZ, URZ ;  /* 0x000000fffffff290 */ /* 0x000fe4000fffe0ff */
.L_x_77:
[----:B------:R-:W-:Y:S01]  /*4cf0*/  USHF.L.U32 UR11, UR52, 0x6, URZ ;  /* 0x00000006340b7899 */ /* 0x000fe200080006ff */
[----:B------:R-:W2:Y:S01]  /*4d00*/  SYNCS.PHASECHK.TRANS64.TRYWAIT P1, [UR20+0xa0], R8 ;  /* 0x0000a008ff0075a7 */ /* 0x000ea20008021114 */
[----:B------:R-:W-:Y:S02]  /*4d10*/  UISETP.NE.AND UP0, UPT, UR32, 0x1, UPT ;  /* 0x000000012000788c */ /* 0x000fe4000bf05270 */
[----:B------:R-:W-:Y:S01]  /*4d20*/  UIMAD.WIDE.U32 UR4, UR11, UR33, URZ ;  /* 0x000000210b0472a5 */ /* 0x000fe2000f8e00ff */
[----:B------:R-:W-:Y:S04]  /*4d30*/  ELECT P2, URZ, PT ;  /* 0x0000000000ff782f */ /* 0x000fe80003840000 */
[----:B------:R-:W-:Y:S02]  /*4d40*/  PLOP3.LUT P2, PT, P3, P2, PT, 0xf2, 0x2f ;  /* 0x00000000002f781c */ /* 0x000fe40001f45e72 */
[----:B------:R-:W-:Y:S02]  /*4d50*/  UMOV UR4, UR5 ;  /* 0x0000000500047c82 */ /* 0x000fe40008000000 */
[----:B------:R-:W-:Y:S04]  /*4d60*/  USHF.R.U32.HI UR4, URZ, UR34, UR4 ;  /* 0x00000022ff047299 */ /* 0x000fe80008011604 */
[----:B------:R-:W-:Y:S02]  /*4d70*/  USEL UR12, UR11, UR4, !UP0 ;  /* 0x000000040b0c7287 */ /* 0x000fe4000c000000 */
[----:B------:R-:W-:Y:S02]  /*4d80*/  UISETP.NE.AND UP0, UPT, UR35, 0x1, UPT ;  /* 0x000000012300788c */ /* 0x000fe4000bf05270 */
[----:B------:R-:W-:Y:S02]  /*4d90*/  UIMAD.WIDE.U32 UR4, UR12, UR40, URZ ;  /* 0x000000280c0472a5 */ /* 0x000fe4000f8e00ff */
[----:B------:R-:W-:Y:S01]  /*4da0*/  UIADD3 UR6, UPT, UPT, -UR12, URZ, URZ ;  /* 0x000000ff0c067290 */ /* 0x000fe2000fffe1ff */
[----:B-1----:R-:W-:Y:S03]  /*4db0*/  @!P2 IMAD.MOV.U32 R0, RZ, 0x20, RZ ;  /* 0x00000020ff00a824 */ /* 0x002fe600078e00ff */
[----:B------:R-:W-:Y:S01]  /*4dc0*/  UIMAD UR11, UR32, UR6, UR11 ;  /* 0x00000006200b72a4 */ /* 0x000fe2000f8e020b */
[----:B------:R-:W-:Y:S01]  /*4dd0*/  @!P2 IMAD.MOV.U32 R0, RZ, 0x400, R0 ;  /* 0x00000400ff00a824 */ /* 0x000fe200078e0000 */
[----:B------:R-:W-:Y:S02]  /*4de0*/  UMOV UR4, UR5 ;  /* 0x0000000500047c82 */ /* 0x000fe40008000000 */
[----:B------:R-:W-:Y:S04]  /*4df0*/  USHF.R.U32.HI UR4, URZ, UR41, UR4 ;  /* 0x00000029ff047299 */ /* 0x000fe80008011604 */
[----:B------:R-:W-:Y:S02]  /*4e00*/  USEL UR13, UR12, UR4, !UP0 ;  /* 0x000000040c0d7287 */ /* 0x000fe4000c000000 */
[----:B------:R-:W-:Y:S02]  /*4e10*/  UISETP.NE.AND UP0, UPT, UR42, 0x1, UPT ;  /* 0x000000012a00788c */ /* 0x000fe4000bf05270 */
[----:B------:R-:W-:Y:S07]  /*4e20*/  UIMAD.WIDE.U32 UR4, UR13, UR43, URZ ;  /* 0x0000002b0d0472a5 */ /* 0x000fee000f8e00ff */
[----:B------:R-:W-:Y:S02]  /*4e30*/  UMOV UR4, UR5 ;  /* 0x0000000500047c82 */ /* 0x000fe40008000000 */
[----:B------:R-:W-:Y:S04]  /*4e40*/  USHF.R.U32.HI UR4, URZ, UR55, UR4 ;  /* 0x00000037ff047299 */ /* 0x000fe80008011604 */
[----:B------:R-:W-:Y:S02]  /*4e50*/  USEL UR14, UR13, UR4, !UP0 ;  /* 0x000000040d0e7287 */ /* 0x000fe4000c000000 */
[----:B------:R-:W-:Y:S02]  /*4e60*/  UIADD3 UR4, UPT, UPT, -UR13, URZ, URZ ;  /* 0x000000ff0d047290 */ /* 0x000fe4000fffe1ff */
[----:B------:R-:W-:Y:S02]  /*4e70*/  UIADD3 UR5, UPT, UPT, -UR14, URZ, URZ ;  /* 0x000000ff0e057290 */ /* 0x000fe4000fffe1ff */
[----:B------:R-:W-:Y:S02]  /*4e80*/  UIMAD UR12, UR35, UR4, UR12 ;  /* 0x00000004230c72a4 */ /* 0x000fe4000f8e020c */
[----:B------:R-:W-:Y:S01]  /*4e90*/  UIMAD UR13, UR42, UR5, UR13 ;  /* 0x000000052a0d72a4 */ /* 0x000fe2000f8e020d */
[----:B--2---:R-:W-:Y:S11]  /*4ea0*/  @!P1 BRA `(.L_x_78) ;  /* 0x0000004800b89947 */ /* 0x004ff60003800000 */
.L_x_170:
[----:B------:R-:W-:Y:S01]  /*4eb0*/  @!P2 R2UR UR4, R0 ;  /* 0x000000000004a2ca */ /* 0x000fe200000e0000 */
[----:B------:R-:W-:Y:S01]  /*4ec0*/  VOTEU.ALL UP0, P2 ;  /* 0x0000000000ff7886 */ /* 0x000fe20001000000 */
[----:B-1----:R-:W-:Y:S04]  /*4ed0*/  @!P2 IADD3 R2, P1, PT, R12, 0x680, RZ ;  /* 0x000006800c02a810 */ /* 0x002fe80007f3e0ff */
[----:B------:R-:W-:Y:S01]  /*4ee0*/  @!P2 R2UR UR5, R2 ;  /* 0x000000000205a2ca */ /* 0x000fe200000e0000 */
[----:B------:R-:W-:Y:S01]  /*4ef0*/  @!P2 IMAD.X R0, RZ, RZ, R13, P1 ;  /* 0x000000ffff00a224 */ /* 0x000fe200008e060d */
[----:B------:R-:W-:Y:S05]  /*4f00*/  @!UP0 UIADD3 UR8, UPT, UPT, UR20, 0x400, URZ ;  /* 0x0000040014088890 */ /* 0x000fea000fffe0ff */
[----:B------:R-:W-:Y:S01]  /*4f10*/  @!UP0 UPRMT UR6, UR4, 0x5410, URZ ;  /* 0x0000541004068896 */ /* 0x000fe200080000ff */
[----:B------:R-:W-:Y:S01]  /*4f20*/  @!P2 R2UR UR4, R0 ;  /* 0x000000000004a2ca */ /* 0x000fe200000e0000 */
[----:B------:R-:W-:Y:S01]  /*4f30*/  VOTEU.ALL UP0, P2 ;  /* 0x0000000000ff7886 */ /* 0x000fe20001000000 */
[----:B------:R-:W-:Y:S03]  /*4f40*/  @!P2 IMAD.MOV.U32 R0, RZ, RZ, 0x2000 ;  /* 0x00002000ff00a424 */ /* 0x000fe600078e00ff */
[----:B------:R-:W-:Y:S01]  /*4f50*/  IMAD.U32 R14, RZ, RZ, UR5 ;  /* 0x00000005ff0e7e24 */ /* 0x000fe2000f8e00ff */
[----:B------:R-:W-:Y:S01]  /*4f60*/  @!UP0 UMOV UR9, UR36 ;  /* 0x0000002400098c82 */ /* 0x000fe20008000000 */
[----:B------:R-:W-:Y:S06]  /*4f70*/  @!UP0 UMOV UR10, UR7 ;  /* 0x00000007000a8c82 */ /* 0x000fec0008000000 */
[----:B------:R-:W-:Y:S01]  /*4f80*/  IMAD.U32 R15, RZ, RZ, UR4 ;  /* 0x00000004ff0f7e24 */ /* 0x000fe2000f8e00ff */
[----:B------:R-:W-:Y:S04]  /*4f90*/  @!P2 R2UR UR4, R14 ;  /* 0x000000000e04a2ca */ /* 0x000fe800000e0000 */
[----:B------:R-:W-:Y:S11]  /*4fa0*/  @!P2 R2UR UR5, R15 ;  /* 0x000000000f05a2ca */ /* 0x000ff600000e0000 */
[----:B------:R-:W-:Y:S02]  /*4fb0*/  @!UPT UIADD3 URZ, UPT, UPT, URZ, URZ, URZ ;  /* 0x000000fffffff290 */ /* 0x000fe4000fffe0ff */
[----:B------:R1:W-:Y:S01]  /*4fc0*/  @!UP0 UTMALDG.5D.IM2COL [UR8], [UR4], UR6 ;  /* 0x00000008040083b4 */ /* 0x0003e20008060006 */
[----:B------:R2:W-:Y:S01]  /*4fd0*/  @!P2 SYNCS.ARRIVE.TRANS64.RED.A0TR RZ, [UR20+0x80], R0 ;  /* 0x00008000ffffa9a7 */ /* 0x0005e20008300414 */
[----:B------:R-:W-:Y:S01]  /*4fe0*/  SYNCS.ARRIVE.TRANS64.RED.A1T0 RZ, [UR48], RZ ;  /* 0x000000ffffff79a7 */ /* 0x000fe20008100430 */
[----:B--2---:R-:W-:Y:S01]  /*4ff0*/  @!P2 IMAD.MOV.U32 R0, RZ, 0x20, RZ ;  /* 0x00000020ff00a824 */ /* 0x004fe200078e00ff */
[----:B------:R-:W2:Y:S03]  /*5000*/  SYNCS.PHASECHK.TRANS64.TRYWAIT P1, [UR20+0xa8], R8 ;  /* 0x0000a808ff0075a7 */ /* 0x000ea60008021114 */
[----:B------:R-:W-:Y:S01]  /*5010*/  @!P2 IMAD.MOV.U32 R0, RZ, 0x400, R0 ;  /* 0x00000400ff00a824 */ /* 0x000fe200078e0000 */
[----:B-12---:R-:W-:Y:S06]  /*5020*/  @!P1 BRA `(.L_x_79) ;  /* 0x0000004800709947 */ /* 0x006fec0003800000 */
.L_x_172:
[----:B------:R-:W-:Y:S01]  /*5030*/  @!P2 R2UR UR4, R0 ;  /* 0x000000000004a2ca */ /* 0x000fe200000e0000 */
[----:B------:R-:W-:Y:S01]  /*5040*/  VOTEU.ALL UP0, P2 ;  /* 0x0000000000ff7886 */ /* 0x000fe20001000000 */
[----:B-1----:R-:W-:Y:S04]  /*5050*/  @!P2 IADD3 R2, P1, PT, R12, 0x680, RZ ;  /* 0x000006800c02a810 */ /* 0x002fe80007f3e0ff */
[----:B------:R-:W-:Y:S01]  /*5060*/  @!P2 R2UR UR5, R2 ;  /* 0x000000000205a2ca */ /* 0x000fe200000e0000 */
[----:B------:R-:W-:Y:S01]  /*5070*/  @!P2 IMAD.X R0, RZ, RZ, R13, P1 ;  /* 0x000000ffff00a224 */ /* 0x000fe200008e060d */
[----:B------:R-:W-:Y:S02]  /*5080*/  @!UP0 UIADD3 UR10, UPT, UPT, UR7, 0x20, URZ ;  /* 0x00000020070a8890 */ /* 0x000fe4000fffe0ff */
[----:B------:R-:W-:Y:S03]  /*5090*/  @!UP0 UIADD3 UR8, UPT, UPT, UR20, 0x2400, URZ ;  /* 0x0000240014088890 */ /* 0x000fe6000fffe0ff */
[----:B------:R-:W-:Y:S01]  /*50a0*/  @!UP0 UPRMT UR6, UR4, 0x5410, URZ ;  /* 0x0000541004068896 */ /* 0x000fe200080000ff */
[----:B------:R-:W-:Y:S01]  /*50b0*/  @!P2 R2UR UR4, R0 ;  /* 0x000000000004a2ca */ /* 0x000fe200000e0000 */
[----:B------:R-:W-:Y:S01]  /*50c0*/  VOTEU.ALL UP0, P2 ;  /* 0x0000000000ff7886 */ /* 0x000fe20001000000 */
[----:B------:R-:W-:Y:S03]  /*50d0*/  @!P2 IMAD.MOV.U32 R0, RZ, RZ, 0x2000 ;  /* 0x00002000ff00a424 */ /* 0x000fe600078e00ff */
[----:B------:R-:W-:Y:S01]  /*50e0*/  IMAD.U32 R14, RZ, RZ, UR5 ;  /* 0x00000005ff0e7e24 */ /* 0x000fe2000f8e00ff */
[----:B------:R-:W-:Y:S07]  /*50f0*/  @!UP0 UMOV UR9, UR27 ;  /* 0x0000001b00098c82 */ /* 0x000fee0008000000 */
        /* <DEDUP_REMOVED lines=11> */
.L_x_174:
        /* <DEDUP_REMOVED lines=20> */
[----:B--2---:R-:W-:Y:S01]  /*52f0*/  @P0 SHF.R.U32.HI R0, RZ, 0x10, R5 ;  /* 0x00000010ff000819 */ /* 0x004fe20000011605 */
[----:B------:R-:W2:Y:S03]  /*5300*/  SYNCS.PHASECHK.TRANS64.TRYWAIT P1, [UR20+0xb8], R8 ;  /* 0x0000b808ff0075a7 */ /* 0x000ea60008021114 */
[----:B------:R-:W-:Y:S01]  /*5310*/  @P0 R2UR UR51, R0 ;  /* 0x00000000003302ca */ /* 0x000fe200000e0000 */
[----:B------:R-:W-:Y:S03]  /*5320*/  @!UPT UIADD3 URZ, UPT, UPT, URZ, URZ, URZ ;  /* 0x000000fffffff290 */ /* 0x000fe6000fffe0ff */
[----:B-12---:R-:W-:Y:S11]  /*5330*/  @!P1 BRA `(.L_x_81) ;  /* 0x0000004400dc9947 */ /* 0x006ff60003800000 */
.L_x_176:
[----:B-1----:R-:W-:Y:S01]  /*5340*/  @!P2 IMAD.MOV.U32 R0, RZ, 0x20, RZ ;  /* 0x00000020ff00a824 */ /* 0x002fe200078e00ff */
[----:B------:R-:W-:Y:S01]  /*5350*/  @!P2 IADD3 R2, P0, PT, R12, 0x680, RZ ;  /* 0x000006800c02a810 */ /* 0x000fe20007f1e0ff */
[----:B------:R-:W-:Y:S01]  /*5360*/  VOTEU.ALL UP0, P2 ;  /* 0x0000000000ff7886 */ /* 0x000fe20001000000 */
[----:B------:R-:W-:Y:S01]  /*5370*/  R2UR UR21, R69 ;  /* 0x00000000451572ca */ /* 0x000fe200000e0000 */
[----:B------:R-:W-:Y:S01]  /*5380*/  @!P2 IMAD.MOV.U32 R0, RZ, 0x400, R0 ;  /* 0x00000400ff00a824 */ /* 0x000fe200078e0000 */
[----:B------:R-:W-:Y:S01]  /*5390*/  @!P2 R2UR UR5, R2 ;  /* 0x000000000205a2ca */ /* 0x000fe200000e0000 */
[----:B------:R-:W-:Y:S01]  /*53a0*/  UPLOP3.LUT UP3, UPT, UPT, UPT, UPT, 0x80, 0x8 ;  /* 0x000000000008789c */ /* 0x000fe20003f6f070 */
[----:B------:R-:W-:Y:S01]  /*53b0*/  R2UR UR22, R70 ;  /* 0x00000000461672ca */ /* 0x000fe200000e0000 */
[----:B------:R-:W-:Y:S01]  /*53c0*/  @!UP0 UIADD3 UR8, UPT, UPT, UR20, 0x6400, URZ ;  /* 0x0000640014088890 */ /* 0x000fe2000fffe0ff */
[----:B------:R-:W-:Y:S01]  /*53d0*/  @!P2 R2UR UR4, R0 ;  /* 0x000000000004a2ca */ /* 0x000fe200000e0000 */
[----:B------:R-:W-:Y:S01]  /*53e0*/  @!P2 IMAD.X R0, RZ, RZ, R13, P0 ;  /* 0x000000ffff00a224 */ /* 0x000fe200000e060d */
[----:B------:R-:W-:Y:S01]  /*53f0*/  @!UP0 UIADD3 UR10, UPT, UPT, UR7, 0x60, URZ ;  /* 0x00000060070a8890 */ /* 0x000fe2000fffe0ff */
[----:B------:R-:W-:Y:S01]  /*5400*/  LOP3.LUT P0, RZ, R6, 0x1, RZ, 0xc0, !PT ;  /* 0x0000000106ff7812 */ /* 0x000fe2000780c0ff */
[----:B------:R-:W-:Y:S01]  /*5410*/  @!UP0 UIADD3 UR9, UPT, UPT, UR20, 0x98, URZ ;  /* 0x0000009814098890 */ /* 0x000fe2000fffe0ff */
[----:B------:R-:W-:Y:S02]  /*5420*/  LOP3.LUT R10, R10, 0x1, RZ, 0x3c, !PT ;  /* 0x000000010a0a7812 */ /* 0x000fe400078e3cff */
[----:B------:R-:W-:Y:S01]  /*5430*/  UIADD3 UR21, UPT, UPT, UR15, UR21, URZ ;  /* 0x000000150f157290 */ /* 0x000fe2000fffe0ff */
[----:B------:R-:W-:Y:S01]  /*5440*/  LOP3.LUT R9, R9, 0x1, RZ, 0x3c, !PT ;  /* 0x0000000109097812 */ /* 0x000fe200078e3cff */
[----:B------:R-:W-:Y:S02]  /*5450*/  IMAD.U32 R14, RZ, RZ, UR5 ;  /* 0x00000005ff0e7e24 */ /* 0x000fe4000f8e00ff */
[----:B------:R-:W-:Y:S02]  /*5460*/  UIADD3 UR52, UPT, UPT, UR16, UR22, URZ ;  /* 0x0000001610347290 */ /* 0x000fe4000fffe0ff */
[----:B------:R-:W-:Y:S01]  /*5470*/  @!UP0 UPRMT UR6, UR4, 0x5410, URZ ;  /* 0x0000541004068896 */ /* 0x000fe200080000ff */
[----:B------:R-:W-:Y:S01]  /*5480*/  @!P2 R2UR UR4, R0 ;  /* 0x000000000004a2ca */ /* 0x000fe200000e0000 */
[----:B------:R-:W-:Y:S11]  /*5490*/  VOTEU.ALL UP0, P2 ;  /* 0x0000000000ff7886 */ /* 0x000ff60001000000 */
[----:B------:R-:W-:Y:S01]  /*54a0*/  @!UPT UIADD3 URZ, UPT, UPT, URZ, URZ, URZ ;  /* 0x000000fffffff290 */ /* 0x000fe2000fffe0ff */
[----:B------:R-:W-:Y:S01]  /*54b0*/  IMAD.U32 R15, RZ, RZ, UR4 ;  /* 0x00000004ff0f7e24 */ /* 0x000fe2000f8e00ff */
[----:B------:R-:W-:Y:S04]  /*54c0*/  @!P2 R2UR UR4, R14 ;  /* 0x000000000e04a2ca */ /* 0x000fe800000e0000 */
[----:B------:R-:W-:Y:S11]  /*54d0*/  @!P2 R2UR UR5, R15 ;  /* 0x000000000f05a2ca */ /* 0x000ff600000e0000 */
[----:B------:R-:W-:Y:S02]  /*54e0*/  @!UPT UIADD3 URZ, UPT, UPT, URZ, URZ, URZ ;  /* 0x000000fffffff290 */ /* 0x000fe4000fffe0ff */
[----:B------:R1:W-:Y:S01]  /*54f0*/  @!UP0 UTMALDG.5D.IM2COL [UR8], [UR4], UR6 ;  /* 0x00000008040083b4 */ /* 0x0003e20008060006 */
[----:B------:R1:W-:Y:S01]  /*5500*/  @!P2 SYNCS.ARRIVE.TRANS64.RED.A0TR RZ, [UR20+0x98], R3 ;  /* 0x00009803ffffa9a7 */ /* 0x0003e20008300414 */
[----:B------:R-:W-:Y:S01]  /*5510*/  SYNCS.ARRIVE.TRANS64.RED.A1T0 RZ, [UR45], RZ ;  /* 0x000000ffffff79a7 */ /* 0x000fe2000810042d */
[----:B------:R-:W-:Y:S05]  /*5520*/  @P0 BRA `(.L_x_82) ;  /* 0xfffffff000180947 */ /* 0x000fea000383ffff */
[----:B------:R-:W-:-:S04]  /*5530*/  SHF.L.U32 R2, R10, 0x1f, RZ ;  /* 0x0000001f0a027819 */ /* 0x000fc800000006ff */
[----:B------:R-:W2:Y:S02]  /*5540*/  SYNCS.PHASECHK.TRANS64.TRYWAIT P0, [UR20+0xa0], R2 ;  /* 0x0000a002ff0075a7 */ /* 0x000ea40008001114 */
[----:B--2---:R-:W-:Y:S05]  /*5550*/  @!P0 BRA `(.L_x_83) ;  /* 0x00000044006c8947 */ /* 0x004fea0003800000 */
.L_x_178:
[----:B------:R-:W3:Y:S02]  /*5560*/  SYNCS.PHASECHK.TRANS64.TRYWAIT P0, [UR20+0xa8], R2 ;  /* 0x0000a802ff0075a7 */ /* 0x000ee40008001114 */
[----:B---3--:R-:W-:Y:S05]  /*5570*/  @!P0 BRA `(.L_x_84) ;  /* 0x00000044007c8947 */ /* 0x008fea0003800000 */
.L_x_180:
[----:B------:R-:W3:Y:S02]  /*5580*/  SYNCS.PHASECHK.TRANS64.TRYWAIT P0, [UR20+0xb0], R2 ;  /* 0x0000b002ff0075a7 */ /* 0x000ee40008001114 */
[----:B---3--:R-:W-:Y:S05]  /*5590*/  @!P0 BRA `(.L_x_85) ;  /* 0x00000044008c8947 */ /* 0x008fea0003800000 */
.L_x_182:
[----:B--2---:R-:W-:-:S07]  /*55a0*/  MOV R0, UR20 ;  /* 0x0000001400007c02 */ /* 0x004fce0008000f00 */
.L_x_86:
[----:B--2---:R-:W-:-:S04]  /*55b0*/  SHF.L.U32 R2, R10, 0x1f, RZ ;  /* 0x0000001f0a027819 */ /* 0x004fc800000006ff */
[----:B------:R2:W3:Y:S03]  /*55c0*/  SYNCS.PHASECHK.TRANS64.TRYWAIT P0, [R0+URZ+0xb8], R2 ;  /* 0x0000b802000075a7 */ /* 0x0004e600080011ff */
[----:B---3--:R-:W-:Y:S05]  /*55d0*/  @!P0 NANOSLEEP.SYNCS 0x989680 ;  /* 0x009896800000895d */ /* 0x008fea0003900000 */
[----:B------:R-:W3:Y:S02]  /*55e0*/  @!P0 SYNCS.PHASECHK.TRANS64 P0, [R0+URZ+0xb8], R2 ;  /* 0x0000b802000085a7 */ /* 0x000ee400080010ff */
[----:B-1-3--:R-:W-:Y:S05]  /*55f0*/  @P0 EXIT ;  /* 0x000000000000094d */ /* 0x00afea0003800000 */
[----:B------:R-:W-:Y:S05]  /*5600*/  BRA `(.L_x_86) ;  /* 0xfffffffc00e87947 */ /* 0x000fea000383ffff */
.L_x_71:
[----:B------:R-:W-:-:S06]  /*5610*/  UISETP.GE.AND UP0, UPT, UR18, 0x4, UPT ;  /* 0x000000041200788c */ /* 0x000fcc000bf06270 */
[----:B------:R-:W-:-:S13]  /*5620*/  PLOP3.LUT P0, PT, PT, PT, UP0, 0x80, 0x8 ;  /* 0x000000000008781c */ /* 0x000fda0003f0f008 */
[----:B-1----:R-:W-:Y:S05]  /*5630*/  @!P0 EXIT ;  /* 0x000000000000894d */ /* 0x002fea0003800000 */
[----:B------:R-:W1:Y:S08]  /*5640*/  S2UR UR4, SR_CgaCtaId ;  /* 0x00000000000479c3 */ /* 0x000e700000008800 */
[----:B------:R-:W-:Y:S01]  /*5650*/  BAR.SYNC.DEFER_BLOCKING 0x6, 0xa0 ;  /* 0x0182800000007b1d */ /* 0x000fe20000010000 */
[C---:B------:R-:W-:Y:S01]  /*5660*/  IMAD.SHL.U32 R3, R60.reuse, 0x20, RZ ;  /* 0x000000203c037824 */ /* 0x040fe200078e00ff */
[C---:B------:R-:W-:Y:S01]  /*5670*/  R2P PR, R60.reuse, 0x6 ;  /* 0x000000063c007804 */ /* 0x040fe20000000000 */
[----:B------:R-:W-:-:S02]  /*5680*/  IMAD.SHL.U32 R0, R60, 0x10, RZ ;  /* 0x000000103c007824 */ /* 0x000fc400078e00ff */
[----:B------:R-:W-:Y:S02]  /*5690*/  HFMA2 R58, -RZ, RZ, 0, 5.9604644775390625e-08 ;  /* 0x00000001ff3a7431 */ /* 0x000fe400000001ff */
[C---:B------:R-:W-:Y:S01]  /*56a0*/  IMAD.SHL.U32 R59, R60.reuse, 0x4, RZ ;  /* 0x000000043c3b7824 */ /* 0x040fe200078e00ff */
[----:B------:R-:W-:Y:S01]  /*56b0*/  UMOV UR49, 0x400 ;  /* 0x0000040000317882 */ /* 0x000fe20000000000 */
[C---:B------:R-:W-:Y:S01]  /*56c0*/  LOP3.LUT R4, R3.reuse, 0xe0, RZ, 0xc0, !PT ;  /* 0x000000e003047812 */ /* 0x040fe200078ec0ff */
[----:B------:R-:W2:Y:S01]  /*56d0*/  LDC.64 R50, c[0x0][0x9b0] ;  /* 0x00026c00ff327b82 */ /* 0x000ea20000000a00 */
[----:B------:R-:W-:Y:S01]  /*56e0*/  LOP3.LUT R3, R3, 0x100, RZ, 0xc0, !PT ;  /* 0x0000010003037812 */ /* 0x000fe200078ec0ff */
[----:B------:R-:W-:Y:S01]  /*56f0*/  IMAD.U32 R23, R60, 0x10000, RZ ;  /* 0x000100003c177824 */ /* 0x000fe200078e00ff */
[----:B------:R-:W-:Y:S01]  /*5700*/  LOP3.LUT R59, R4, 0x1c, R59, 0xf8, !PT ;  /* 0x0000001c043b7812 */ /* 0x000fe200078ef83b */
[----:B------:R-:W-:Y:S01]  /*5710*/  IMAD.MOV.U32 R73, RZ, RZ, 0x10 ;  /* 0x00000010ff497424 */ /* 0x000fe200078e00ff */
[----:B------:R-:W-:Y:S01]  /*5720*/  LOP3.LUT R0, R3, 0x600, R0, 0xf8, !PT ;  /* 0x0000060003007812 */ /* 0x000fe200078ef800 */
[----:B------:R-:W-:Y:S01]  /*5730*/  IMAD.MOV.U32 R72, RZ, RZ, 0x20 ;  /* 0x00000020ff487424 */ /* 0x000fe200078e00ff */
[----:B------:R-:W-:Y:S01]  /*5740*/  SHF.R.U32.HI R4, RZ, 0x2, R60 ;  /* 0x00000002ff047819 */ /* 0x000fe2000001163c */
[----:B------:R-:W3:Y:S01]  /*5750*/  LDC.64 R48, c[0x0][0x9a8] ;  /* 0x00026a00ff307b82 */ /* 0x000ee20000000a00 */
[----:B------:R-:W-:Y:S01]  /*5760*/  LOP3.LUT R60, R60, 0x60, RZ, 0xc0, !PT ;  /* 0x000000603c3c7812 */ /* 0x000fe200078ec0ff */
[----:B------:R-:W-:Y:S01]  /*5770*/  IMAD.MOV.U32 R22, RZ, RZ, RZ ;  /* 0x000000ffff167224 */ /* 0x000fe200078e00ff */
[----:B------:R-:W-:-:S02]  /*5780*/  LOP3.LUT R59, R59, 0x4, R4, 0x78, !PT ;  /* 0x000000043b3b7812 */ /* 0x000fc400078e7804 */
[----:B------:R-:W-:Y:S02]  /*5790*/  CS2R R56, SRZ ;  /* 0x0000000000387805 */ /* 0x000fe4000001ff00 */
[----:B------:R-:W-:Y:S01]  /*57a0*/  LOP3.LUT R23, R23, 0x600000, RZ, 0xc0, !PT ;  /* 0x0060000017177812 */ /* 0x000fe200078ec0ff */
[----:B------:R-:W4:Y:S01]  /*57b0*/  LDCU UR61, c[0x0][0x370] ;  /* 0x00006e00ff3d77ac */ /* 0x000f220008000800 */
[----:B------:R-:W-:Y:S02]  /*57c0*/  LOP3.LUT R59, R0, R59, RZ, 0xfc, !PT ;  /* 0x0000003b003b7212 */ /* 0x000fe400078efcff */
[----:B------:R-:W-:Y:S01]  /*57d0*/  SEL R73, R73, 0xfffffff0, !P2 ;  /* 0xfffffff049497807 */ /* 0x000fe20005000000 */
[----:B-1----:R-:W-:Y:S01]  /*57e0*/  ULEA UR49, UR4, UR49, 0x18 ;  /* 0x0000003104317291 */ /* 0x002fe2000f8ec0ff */
[----:B------:R-:W-:Y:S01]  /*57f0*/  SEL R72, R72, 0xffffffe0, !P1 ;  /* 0xffffffe048487807 */ /* 0x000fe20004800000 */
[----:B------:R-:W1:Y:S01]  /*5800*/  LDCU.64 UR4, c[0x0][0x990] ;  /* 0x00013200ff0477ac */ /* 0x000e620008000a00 */
[----:B------:R-:W2:Y:S06]  /*5810*/  LDCU UR48, c[0x0][0xc0c] ;  /* 0x00018180ff3077ac */ /* 0x000eac0008000800 */
[----:B------:R-:W4:Y:S01]  /*5820*/  LDS R2, [UR49+0x120] ;  /* 0x00012031ff027984 */ /* 0x000f220008000800 */
[----:B------:R-:W2:Y:S01]  /*5830*/  LDCU UR38, c[0x0][0xc30] ;  /* 0x00018600ff2677ac */ /* 0x000ea20008000800 */
[----:B------:R-:W2:Y:S01]  /*5840*/  LDCU.64 UR54, c[0x0][0x988] ;  /* 0x00013100ff3677ac */ /* 0x000ea20008000a00 */
[----:B------:R-:W2:Y:S01]  /*5850*/  LDCU.64 UR46, c[0x0][0xc28] ;  /* 0x00018500ff2e77ac */ /* 0x000ea20008000a00 */
[----:B-1----:R-:W-:-:S02]  /*5860*/  IMAD.U32 R64, RZ, RZ, UR4 ;  /* 0x00000004ff407e24 */ /* 0x002fc4000f8e00ff */
[----:B------:R-:W-:Y:S01]  /*5870*/  IMAD.U32 R63, RZ, RZ, UR5 ;  /* 0x00000005ff3f7e24 */ /* 0x000fe2000f8e00ff */
[----:B------:R-:W1:Y:S01]  /*5880*/  LDCU.128 UR4, c[0x0][0xb80] ;  /* 0x00017000ff0477ac */ /* 0x000e620008000c00 */
[----:B------:R-:W2:Y:S01]  /*5890*/  LDCU.128 UR56, c[0x0][0xc10] ;  /* 0x00018200ff3877ac */ /* 0x000ea20008000c00 */
[----:B------:R-:W2:Y:S01]  /*58a0*/  LDCU UR60, c[0x0][0x374] ;  /* 0x00006e80ff3c77ac */ /* 0x000ea20008000800 */
[----:B------:R-:W-:Y:S01]  /*58b0*/  UMOV UR53, URZ ;  /* 0x000000ff00357c82 */ /* 0x000fe20008000000 */
[----:B------:R-:W-:Y:S01]  /*58c0*/  UMOV UR50, URZ ;  /* 0x000000ff00327c82 */ /* 0x000fe20008000000 */
[----:B-1----:R-:W-:Y:S01]  /*58d0*/  IMAD.U32 R68, RZ, RZ, UR4 ;  /* 0x00000004ff447e24 */ /* 0x002fe2000f8e00ff */
[----:B------:R-:W-:Y:S01]  /*58e0*/  UIADD3 UR4, UPT, UPT, UR49, 0x400, URZ ;  /* 0x0000040031047890 */ /* 0x000fe2000fffe0ff */
[----:B------:R-:W-:Y:S01]  /*58f0*/  MOV R67, UR5 ;  /* 0x0000000500437c02 */ /* 0x000fe20008000f00 */
[----:B------:R-:W-:Y:S02]  /*5900*/  IMAD.U32 R66, RZ, RZ, UR6 ;  /* 0x00000006ff427e24 */ /* 0x000fe4000f8e00ff */
[----:B------:R-:W-:-:S02]  /*5910*/  IMAD.U32 R65, RZ, RZ, UR7 ;  /* 0x00000007ff417e24 */ /* 0x000fc4000f8e00ff */
[----:B------:R-:W-:Y:S02]  /*5920*/  IMAD.U32 R71, RZ, RZ, UR4 ;  /* 0x00000004ff477e24 */ /* 0x000fe4000f8e00ff */
[C---:B----4-:R-:W-:Y:S01]  /*5930*/  VIADD R3, R2.reuse, 0x80 ;  /* 0x0000008002037836 */ /* 0x050fe20000000000 */
[----:B------:R-:W-:-:S04]  /*5940*/  LOP3.LUT R2, R2, 0xffff, RZ, 0xc0, !PT ;  /* 0x0000ffff02027812 */ /* 0x000fc800078ec0ff */
[----:B------:R-:W-:-:S05]  /*5950*/  LOP3.LUT R3, R3, 0xffff, RZ, 0xc0, !PT ;  /* 0x0000ffff03037812 */ /* 0x000fca00078ec0ff */
[----:B--23--:R1:W-:Y:S02]  /*5960*/  STL.64 [R1], R2 ;  /* 0x0000000201007387 */ /* 0x00c3e40000100a00 */
.L_x_130:
[----:B-1----:R-:W-:Y:S04]  /*5970*/  SHF.L.U32 R2, R56, 0x1f, RZ ;  /* 0x0000001f38027819 */ /* 0x002fe800000006ff */
[----:B------:R-:W1:Y:S02]  /*5980*/  SYNCS.PHASECHK.TRANS64.TRYWAIT P0, [UR49+0xd0], R2 ;  /* 0x0000d002ff0075a7 */ /* 0x000e640008001131 */
[----:B-1----:R-:W-:Y:S05]  /*5990*/  @!P0 BRA `(.L_x_87) ;  /* 0x0000004000a48947 */ /* 0x002fea0003800000 */
.L_x_184:
[----:B------:R-:W2:Y:S01]  /*59a0*/  LDS.128 R52, [UR49+0x110] ;  /* 0x00011031ff347984 */ /* 0x000ea20008000c00 */
[----:B------:R-:W-:Y:S01]  /*59b0*/  UIADD3 UR4, UPT, UPT, UR49, 0xd8, URZ ;  /* 0x000000d831047890 */ /* 0x000fe2000fffe0ff */
[----:B-1----:R-:W-:Y:S01]  /*59c0*/  IMAD R2, R22, 0x4, R1 ;  /* 0x0000000416027824 */ /* 0x002fe200078e0201 */
[----:B------:R-:W-:Y:S01]  /*59d0*/  UISETP.GE.AND UP1, UPT, UR39, 0x1, UPT ;  /* 0x000000012700788c */ /* 0x000fe2000bf26270 */
[----:B------:R-:W-:Y:S01]  /*59e0*/  @!PT LDS RZ, [RZ] ;  /* 0x00000000fffff984 */ /* 0x000fe20000000800 */
[----:B------:R-:W-:Y:S01]  /*59f0*/  @!PT LDS RZ, [RZ] ;  /* 0x00000000fffff984 */ /* 0x000fe20000000800 */
[----:B------:R-:W-:Y:S01]  /*5a00*/  @!PT LDS RZ, [RZ] ;  /* 0x00000000fffff984 */ /* 0x000fe20000000800 */
[----:B------:R-:W-:Y:S01]  /*5a10*/  @!PT LDS RZ, [RZ] ;  /* 0x00000000fffff984 */ /* 0x000fe20000000800 */
[----:B------:R1:W-:Y:S06]  /*5a20*/  MEMBAR.ALL.CTA ;  /* 0x0000000000007992 */ /* 0x0003ec0000008000 */
[----:B-1----:R-:W1:Y:S01]  /*5a30*/  FENCE.VIEW.ASYNC.S ;  /* 0x00000000000073c6 */ /* 0x002e620000000000 */
[----:B------:R-:W-:Y:S09]  /*5a40*/  UPRMT UR4, URZ, 0x654, UR4 ;  /* 0x00000654ff047896 */ /* 0x000ff20008000004 */
[----:B-1----:R-:W-:Y:S01]  /*5a50*/  SYNCS.ARRIVE.TRANS64.RED.A1T0 RZ, [UR4], RZ ;  /* 0x000000ffffff79a7 */ /* 0x002fe20008100404 */
[----:B------:R-:W5:Y:S01]  /*5a60*/  LDL R2, [R2] ;  /* 0x0000000002027983 */ /* 0x000f620000100800 */
[----:B--2---:R-:W-:Y:S11]  /*5a70*/  LOP3.LUT P0, RZ, R54, 0x1, RZ, 0xc0, !PT ;  /* 0x0000000136ff7812 */ /* 0x004ff6000780c0ff */
[----:B------:R-:W-:Y:S02]  /*5a80*/  @!UPT UIADD3 URZ, UPT, UPT, URZ, URZ, URZ ;  /* 0x000000fffffff290 */ /* 0x000fe4000fffe0ff */
[----:B------:R-:W-:Y:S01]  /*5a90*/  VOTEU.ANY UP0, P0 ;  /* 0x0000000000ff7886 */ /* 0x000fe20000000100 */
[----:B------:R-:W-:Y:S11]  /*5aa0*/  PLOP3.LUT P0, PT, PT, PT, UP0, 0x80, 0x8 ;  /* 0x000000000008781c */ /* 0x000ff60003f0f008 */
[----:B------:R-:W-:Y:S02]  /*5ab0*/  @!UPT UIADD3 URZ, UPT, UPT, URZ, URZ, URZ ;  /* 0x000000fffffff290 */ /* 0x000fe4000fffe0ff */
[----:B------:R-:W-:Y:S02]  /*5ac0*/  @P0 MOV R3, R52 ;  /* 0x0000003400030202 */ /* 0x000fe40000000f00 */
[----:B------:R-:W-:Y:S02]  /*5ad0*/  @P0 LOP3.LUT R0, R53, 0xffff, RZ, 0xc0, !PT ;  /* 0x0000ffff35000812 */ /* 0x000fe400078ec0ff */
[----:B------:R-:W-:Y:S02]  /*5ae0*/  @P0 R2UR UR5, R3 ;  /* 0x00000000030502ca */ /* 0x000fe400000e0000 */
[----:B------:R-:W-:Y:S11]  /*5af0*/  @P0 R2UR UR4, R0 ;  /* 0x00000000000402ca */ /* 0x000ff600000e0000 */
[----:B------:R-:W-:Y:S02]  /*5b00*/  @UP0 UMOV UR37, UR5 ;  /* 0x0000000500250c82 */ /* 0x000fe40008000000 */
[----:B------:R-:W-:Y:S01]  /*5b10*/  @UP0 UMOV UR36, UR4 ;  /* 0x0000000400240c82 */ /* 0x000fe20008000000 */
[----:B------:R-:W-:Y:S05]  /*5b20*/  BRA.U !UP1, `(.L_x_88) ;  /* 0x0000000109cc7547 */ /* 0x000fea000b800000 */
[----:B------:R-:W1:Y:S01]  /*5b30*/  LDCU UR9, c[0x0][0xc20] ;  /* 0x00018400ff0977ac */ /* 0x000e620008000800 */
[----:B------:R-:W-:Y:S02]  /*5b40*/  UIMAD.WIDE.U32 UR4, UR60, UR59, URZ ;  /* 0x0000003b3c0472a5 */ /* 0x000fe4000f8e00ff */
[----:B------:R-:W-:Y:S02]  /*5b50*/  UIMAD.WIDE.U32 UR6, UR61, UR56, URZ ;  /* 0x000000383d0672a5 */ /* 0x000fe4000f8e00ff */
[----:B------:R-:W-:Y:S02]  /*5b60*/  UIMAD.WIDE.U32 UR10, UR36, UR59, URZ ;  /* 0x0000003b240a72a5 */ /* 0x000fe4000f8e00ff */
[----:B------:R-:W-:Y:S02]  /*5b70*/  UISETP.NE.AND UP0, UPT, UR58, 0x1, UPT ;  /* 0x000000013a00788c */ /* 0x000fe4000bf05270 */
[----:B------:R-:W-:Y:S02]  /*5b80*/  UISETP.NE.AND UP1, UPT, UR48, 0x1, UPT ;  /* 0x000000013000788c */ /* 0x000fe4000bf25270 */
[----:B------:R-:W-:Y:S02]  /*5b90*/  UISETP.NE.AND UP2, UPT, UR39, 0x1, UPT ;  /* 0x000000012700788c */ /* 0x000fe4000bf45270 */
[----:B------:R-:W-:Y:S01]  /*5ba0*/  UIMAD.WIDE.U32 UR12, UR37, UR56, URZ ;  /* 0x00000038250c72a5 */ /* 0x000fe2000f8e00ff */
[----:B------:R-:W-:Y:S01]  /*5bb0*/  UMOV UR4, UR5 ;  /* 0x0000000500047c82 */ /* 0x000fe20008000000 */
[----:B------:R-:W-:Y:S01]  /*5bc0*/  UMOV UR6, UR11 ;  /* 0x0000000b00067c82 */ /* 0x000fe20008000000 */
[----:B-1----:R-:W-:Y:S03]  /*5bd0*/  USHF.R.U32.HI UR8, URZ, UR9, UR4 ;  /* 0x00000009ff087299 */ /* 0x002fe60008011604 */
[----:B------:R-:W-:Y:S02]  /*5be0*/  UMOV UR4, UR7 ;  /* 0x0000000700047c82 */ /* 0x000fe40008000000 */
[----:B------:R-:W-:Y:S02]  /*5bf0*/  USHF.R.U32.HI UR5, URZ, UR57, UR4 ;  /* 0x00000039ff057299 */ /* 0x000fe40008011604 */
[----:B------:R-:W-:Y:S02]  /*5c00*/  USEL UR4, UR60, UR8, !UP0 ;  /* 0x000000083c047287 */ /* 0x000fe4000c000000 */
[----:B------:R-:W-:Y:S02]  /*5c10*/  USHF.R.U32.HI UR8, URZ, UR9, UR6 ;  /* 0x00000009ff087299 */ /* 0x000fe40008011606 */
[----:B------:R-:W-:Y:S02]  /*5c20*/  UIMAD.WIDE.U32 UR6, UR4, UR46, URZ ;  /* 0x0000002e040672a5 */ /* 0x000fe4000f8e00ff */
[----:B------:R-:W-:Y:S02]  /*5c30*/  USEL UR9, UR61, UR5, !UP1 ;  /* 0x000000053d097287 */ /* 0x000fe4000c800000 */
[----:B------:R-:W-:Y:S02]  /*5c40*/  USEL UR8, UR36, UR8, !UP0 ;  /* 0x0000000824087287 */ /* 0x000fe4000c000000 */
[----:B------:R-:W-:Y:S01]  /*5c50*/  UIMAD.WIDE.U32 UR10, UR9, UR46, URZ ;  /* 0x0000002e090a72a5 */ /* 0x000fe2000f8e00ff */
[----:B------:R-:W-:Y:S01]  /*5c60*/  UMOV UR6, UR7 ;  /* 0x0000000700067c82 */ /* 0x000fe20008000000 */
[----:B------:R-:W-:Y:S01]  /*5c70*/  UMOV UR5, UR13 ;  /* 0x0000000d00057c82 */ /* 0x000fe20008000000 */
[----:B------:R-:W-:Y:S02]  /*5c80*/  @UP2 USHF.R.U32.HI UR4, URZ, UR47, UR6 ;  /* 0x0000002fff042299 */ /* 0x000fe40008011606 */
[----:B------:R-:W-:Y:S02]  /*5c90*/  USHF.R.U32.HI UR5, URZ, UR57, UR5 ;  /* 0x00000039ff057299 */ /* 0x000fe40008011605 */
[----:B------:R-:W-:Y:S02]  /*5ca0*/  UIMAD UR4, UR39, UR4, URZ ;  /* 0x00000004270472a4 */ /* 0x000fe4000f8e02ff */
[----:B------:R-:W-:Y:S02]  /*5cb0*/  USEL UR5, UR37, UR5, !UP1 ;  /* 0x0000000525057287 */ /* 0x000fe4000c800000 */
[----:B------:R-:W-:Y:S01]  /*5cc0*/  UISETP.GE.AND UP0, UPT, UR8, UR4, UPT ;  /* 0x000000040800728c */ /* 0x000fe2000bf06270 */
[----:B------:R-:W-:Y:S01]  /*5cd0*/  UMOV UR6, UR11 ;  /* 0x0000000b00067c82 */ /* 0x000fe20008000000 */
[----:B------:R-:W-:Y:S02]  /*5ce0*/  UIMAD.WIDE.U32 UR10, UR8, UR46, URZ ;  /* 0x0000002e080a72a5 */ /* 0x000fe4000f8e00ff */
[----:B------:R-:W-:Y:S04]  /*5cf0*/  @UP2 USHF.R.U32.HI UR9, URZ, UR47, UR6 ;  /* 0x0000002fff092299 */ /* 0x000fe80008011606 */
[----:B------:R-:W-:Y:S01]  /*5d00*/  UIMAD UR6, UR39, UR9, URZ ;  /* 0x00000009270672a4 */ /* 0x000fe2000f8e02ff */
[----:B------:R-:W-:Y:S03]  /*5d10*/  UMOV UR4, UR11 ;  /* 0x0000000b00047c82 */ /* 0x000fe60008000000 */
[----:B------:R-:W-:Y:S02]  /*5d20*/  UISETP.GE.OR UP0, UPT, UR5, UR6, UP0 ;  /* 0x000000060500728c */ /* 0x000fe40008706670 */
[----:B------:R-:W-:Y:S02]  /*5d30*/  USHF.R.U32.HI UR4, URZ, UR47, UR4 ;  /* 0x0000002fff047299 */ /* 0x000fe40008011604 */
[----:B------:R-:W-:Y:S02]  /*5d40*/  UIMAD.WIDE.U32 UR6, UR5, UR46, URZ ;  /* 0x0000002e050672a5 */ /* 0x000fe4000f8e00ff */
[----:B------:R-:W-:Y:S02]  /*5d50*/  USEL UR11, UR8, UR4, !UP2 ;  /* 0x00000004080b7287 */ /* 0x000fe4000d000000 */
[----:B------:R-:W-:Y:S02]  /*5d60*/  UIADD3 UR6, UPT, UPT, -UR5, URZ, URZ ;  /* 0x000000ff05067290 */ /* 0x000fe4000fffe1ff */
[----:B------:R-:W-:Y:S02]  /*5d70*/  UIADD3 UR10, UPT, UPT, -UR11, URZ, URZ ;  /* 0x000000ff0b0a7290 */ /* 0x000fe4000fffe1ff */
[----:B------:R-:W-:Y:S02]  /*5d80*/  UIMAD UR6, UR48, UR6, UR37 ;  /* 0x00000006300672a4 */ /* 0x000fe4000f8e0225 */
[----:B------:R-:W-:Y:S01]  /*5d90*/  UIMAD UR10, UR39, UR10, UR8 ;  /* 0x0000000a270a72a4 */ /* 0x000fe2000f8e0208 */
[----:B------:R-:W-:Y:S01]  /*5da0*/  @!UP0 UMOV UR4, UR7 ;  /* 0x0000000700048c82 */ /* 0x000fe20008000000 */
[----:B------:R-:W-:Y:S02]  /*5db0*/  UIADD3 UR7, UPT, UPT, -UR8, URZ, URZ ;  /* 0x000000ff08077290 */ /* 0x000fe4000fffe1ff */
[----:B------:R-:W-:Y:S04]  /*5dc0*/  @!UP0 USHF.R.U32.HI UR4, URZ, UR47, UR4 ;  /* 0x0000002fff048299 */ /* 0x000fe80008011604 */
[----:B------:R-:W-:Y:S04]  /*5dd0*/  @!UP0 USEL UR4, UR5, UR4, !UP2 ;  /* 0x0000000405048287 */ /* 0x000fe8000d000000 */
[----:B------:R-:W-:Y:S02]  /*5de0*/  @!UP0 UIMAD UR9, UR9, UR10, UR4 ;  /* 0x0000000a090982a4 */ /* 0x000fe4000f8e0204 */
[----:B------:R-:W-:Y:S02]  /*5df0*/  @!UP0 UIADD3 UR10, UPT, UPT, UR11, -UR4, URZ ;  /* 0x800000040b0a8290 */ /* 0x000fe4000fffe0ff */
[----:B------:R-:W-:Y:S02]  /*5e00*/  UIMAD UR4, UR58, UR7, UR36 ;  /* 0x000000073a0472a4 */ /* 0x000fe4000f8e0224 */
[----:B------:R-:W-:Y:S03]  /*5e10*/  @!UP0 UIMAD UR8, UR10, UR39, UR5 ;  /* 0x000000270a0882a4 */ /* 0x000fe6000f8e0205 */
[----:B------:R-:W-:Y:S02]  /*5e20*/  @!UP0 UMOV UR5, UR9 ;  /* 0x0000000900058c82 */ /* 0x000fe40008000000 */
[----:B------:R-:W-:Y:S02]  /*5e30*/  UIMAD UR37, UR5, UR48, UR6 ;  /* 0x00000030052572a4 */ /* 0x000fe4000f8e0206 */
[----:B------:R-:W-:Y:S11]  /*5e40*/  UIMAD UR36, UR8, UR58, UR4 ;  /* 0x0000003a082472a4 */ /* 0x000ff6000f8e0204 */
[----:B------:R-:W-:Y:S01]  /*5e50*/  @!UPT UIADD3 URZ, UPT, UPT, URZ, URZ, URZ ;  /* 0x000000fffffff290 */ /* 0x000fe2000fffe0ff */
.L_x_88:
[----:B------:R-:W-:Y:S01]  /*5e60*/  UISETP.NE.AND UP0, UPT, UR38, 0x1, UPT ;  /* 0x000000012600788c */ /* 0x000fe2000bf05270 */
[----:B------:R-:W-:Y:S01]  /*5e70*/  @P0 SHF.R.U32.HI R0, RZ, 0x10, R53 ;  /* 0x00000010ff000819 */ /* 0x000fe20000011635 */
[----:B------:R-:W-:Y:S01]  /*5e80*/  USHF.L.U32 UR41, UR21, 0x7, URZ ;  /* 0x0000000715297899 */ /* 0x000fe200080006ff */
[----:B------:R-:W-:Y:S02]  /*5e90*/  BSSY.RECONVERGENT B6, `(.L_x_89) ;  /* 0x0000034000067945 */ /* 0x000fe40003800200 */
[----:B------:R-:W-:Y:S02]  /*5ea0*/  @P0 R2UR UR62, R0 ;  /* 0x00000000003e02ca */ /* 0x000fe400000e0000 */
[----:B------:R-:W-:Y:S04]  /*5eb0*/  LOP3.LUT P0, RZ, R71, 0x3f0, RZ, 0xc0, !PT ;  /* 0x000003f047ff7812 */ /* 0x000fe8000780c0ff */
[----:B------:R-:W1:Y:S01]  /*5ec0*/  @!UP0 LDCU.128 UR12, c[0x0][0xc10] ;  /* 0x00018200ff0c87ac */ /* 0x000e620008000c00 */
[----:B------:R-:W2:Y:S01]  /*5ed0*/  @!UP0 LDCU UR5, c[0x0][0xc0c] ;  /* 0x00018180ff0587ac */ /* 0x000ea20008000800 */
[----:B------:R-:W3:Y:S01]  /*5ee0*/  @!UP0 LDCU UR10, c[0x0][0xc20] ;  /* 0x00018400ff0a87ac */ /* 0x000ee20008000800 */
[----:B-1----:R-:W-:Y:S02]  /*5ef0*/  UIMAD.WIDE.U32 UR8, UR37, UR12, URZ ;  /* 0x0000000c250872a5 */ /* 0x002fe4000f8e00ff */
[----:B------:R-:W-:Y:S02]  /*5f00*/  UIMAD.WIDE.U32 UR6, UR36, UR15, URZ ;  /* 0x0000000f240672a5 */ /* 0x000fe4000f8e00ff */
[----:B------:R-:W-:Y:S03]  /*5f10*/  @!UP0 UISETP.NE.AND UP1, UPT, UR14, 0x1, UPT ;  /* 0x000000010e00888c */ /* 0x000fe6000bf25270 */
[----:B------:R-:W-:Y:S01]  /*5f20*/  @!UP0 UMOV UR4, UR9 ;  /* 0x0000000900048c82 */ /* 0x000fe20008000000 */
[----:B--2---:R-:W-:Y:S02]  /*5f30*/  @!UP0 UISETP.NE.AND UP2, UPT, UR5, 0x1, UPT ;  /* 0x000000010500888c */ /* 0x004fe4000bf45270 */
[----:B------:R-:W-:Y:S01]  /*5f40*/  @!UP0 USHF.R.U32.HI UR4, URZ, UR13, UR4 ;  /* 0x0000000dff048299 */ /* 0x000fe20008011604 */
[----:B------:R-:W-:Y:S02]  /*5f50*/  @!UP0 UMOV UR6, UR7 ;  /* 0x0000000700068c82 */ /* 0x000fe40008000000 */
[----:B---3--:R-:W-:Y:S02]  /*5f60*/  @!UP0 USHF.R.U32.HI UR6, URZ, UR10, UR6 ;  /* 0x0000000aff068299 */ /* 0x008fe40008011606 */
[----:B------:R-:W-:Y:S02]  /*5f70*/  @!UP0 USEL UR7, UR37, UR4, !UP2 ;  /* 0x0000000425078287 */ /* 0x000fe4000d000000 */
[----:B------:R-:W-:Y:S04]  /*5f80*/  @!UP0 USEL UR6, UR36, UR6, !UP1 ;  /* 0x0000000624068287 */ /* 0x000fe8000c800000 */
[----:B------:R-:W-:Y:S02]  /*5f90*/  @!UP0 UIADD3 UR4, UPT, UPT, -UR7, UR6, URZ ;  /* 0x0000000607048290 */ /* 0x000fe4000fffe1ff */
[----:B------:R-:W-:Y:S02]  /*5fa0*/  @!UP0 UIADD3 UR6, UPT, UPT, UR7, -UR6, URZ ;  /* 0x8000000607068290 */ /* 0x000fe4000fffe0ff */
[----:B------:R-:W-:Y:S02]  /*5fb0*/  @!UP0 UIMAD UR37, UR4, UR5, UR37 ;  /* 0x00000005042582a4 */ /* 0x000fe4000f8e0225 */
[----:B------:R-:W-:Y:S01]  /*5fc0*/  @!UP0 UIMAD UR36, UR6, UR14, UR36 ;  /* 0x0000000e062482a4 */ /* 0x000fe2000f8e0224 */
[----:B------:R-:W-:Y:S11]  /*5fd0*/  @!P0 BRA `(.L_x_90) ;  /* 0x00000000007c8947 */ /* 0x000ff60003800000 */
[----:B------:R-:W1:Y:S01]  /*5fe0*/  LDCU.64 UR8, c[0x4][0x80] ;  /* 0x01001000ff0877ac */ /* 0x000e620008000a00 */
[----:B------:R-:W-:Y:S01]  /*5ff0*/  MOV R16, 0x0 ;  /* 0x0000000000107802 */ /* 0x000fe20000000f00 */
[----:B------:R-:W-:Y:S02]  /*6000*/  HFMA2 R12, -RZ, RZ, 0, 5.9604644775390625e-08 ;  /* 0x00000001ff0c7431 */ /* 0x000fe400000001ff */
[----:B------:R-:W-:Y:S01]  /*6010*/  IMAD.MOV.U32 R8, RZ, RZ, 0x70 ;  /* 0x00000070ff087424 */ /* 0x000fe200078e00ff */
[----:B------:R2:W3:Y:S01]  /*6020*/  LDC.64 R14, c[0x4][R16] ;  /* 0x01000000100e7b82 */ /* 0x0004e20000000a00 */
[----:B------:R-:W4:Y:S01]  /*6030*/  LDCU.64 UR6, c[0x4][0x88] ;  /* 0x01001100ff0677ac */ /* 0x000f220008000a00 */
[----:B------:R-:W-:Y:S01]  /*6040*/  IMAD.MOV.U32 R13, RZ, RZ, RZ ;  /* 0x000000ffff0d7224 */ /* 0x000fe200078e00ff */
[----:B------:R-:W2:Y:S01]  /*6050*/  LDCU.64 UR4, c[0x4][0x8] ;  /* 0x01000100ff0477ac */ /* 0x000ea20008000a00 */
[----:B-1----:R-:W-:Y:S01]  /*6060*/  MOV R5, UR9 ;  /* 0x0000000900057c02 */ /* 0x002fe20008000f00 */
[----:B------:R-:W-:Y:S01]  /*6070*/  IMAD.U32 R4, RZ, RZ, UR8 ;  /* 0x00000008ff047e24 */ /* 0x000fe2000f8e00ff */
[----:B----4-:R-:W-:Y:S01]  /*6080*/  MOV R7, UR7 ;  /* 0x0000000700077c02 */ /* 0x010fe20008000f00 */
[----:B------:R-:W-:Y:S01]  /*6090*/  IMAD.U32 R6, RZ, RZ, UR6 ;  /* 0x00000006ff067e24 */ /* 0x000fe2000f8e00ff */
[----:B--2---:R-:W-:Y:S01]  /*60a0*/  MOV R11, UR5 ;  /* 0x00000005000b7c02 */ /* 0x004fe20008000f00 */
[----:B------:R-:W-:Y:S02]  /*60b0*/  IMAD.U32 R10, RZ, RZ, UR4 ;  /* 0x00000004ff0a7e24 */ /* 0x000fe4000f8e00ff */
[----:B------:R-:W-:Y:S07]  /*60c0*/  LEPC R20, `(.L_x_91) ;  /* 0x000000001014794e */ /* 0x000fee0000000000 */
[----:B---3-5:R-:W-:Y:S05]  /*60d0*/  CALL.ABS.NOINC R14 ;  /* 0x000000000e007343 */ /* 0x028fea0003c00000 */
.L_x_91:
[----:B------:R-:W1:Y:S01]  /*60e0*/  LDCU.64 UR8, c[0x4][0x80] ;  /* 0x01001000ff0877ac */ /* 0x000e620008000a00 */
[----:B------:R-:W2:Y:S01]  /*60f0*/  LDC.64 R16, c[0x4][R16] ;  /* 0x0100000010107b82 */ /* 0x000ea20000000a00 */
[----:B------:R-:W-:Y:S02]  /*6100*/  HFMA2 R12, -RZ, RZ, 0, 5.9604644775390625e-08 ;  /* 0x00000001ff0c7431 */ /* 0x000fe400000001ff */
[----:B------:R-:W-:Y:S02]  /*6110*/  IMAD.MOV.U32 R8, RZ, RZ, 0x70 ;  /* 0x00000070ff087424 */ /* 0x000fe400078e00ff */
[----:B------:R-:W-:Y:S01]  /*6120*/  IMAD.MOV.U32 R13, RZ, RZ, RZ ;  /* 0x000000ffff0d7224 */ /* 0x000fe200078e00ff */
[----:B------:R-:W3:Y:S01]  /*6130*/  LDCU.64 UR6, c[0x4][0x88] ;  /* 0x01001100ff0677ac */ /* 0x000ee20008000a00 */
[----:B------:R-:W4:Y:S01]  /*6140*/  LDCU.64 UR4, c[0x4][0x8] ;  /* 0x01000100ff0477ac */ /* 0x000f220008000a00 */
[----:B-1----:R-:W-:Y:S02]  /*6150*/  MOV R4, UR8 ;  /* 0x0000000800047c02 */ /* 0x002fe40008000f00 */
[----:B------:R-:W-:Y:S02]  /*6160*/  MOV R5, UR9 ;  /* 0x0000000900057c02 */ /* 0x000fe40008000f00 */
[----:B---3--:R-:W-:Y:S01]  /*6170*/  MOV R7, UR7 ;  /* 0x0000000700077c02 */ /* 0x008fe20008000f00 */
[----:B------:R-:W-:Y:S01]  /*6180*/  IMAD.U32 R6, RZ, RZ, UR6 ;  /* 0x00000006ff067e24 */ /* 0x000fe2000f8e00ff */
[----:B----4-:R-:W-:Y:S01]  /*6190*/  MOV R11, UR5 ;  /* 0x00000005000b7c02 */ /* 0x010fe20008000f00 */
[----:B------:R-:W-:Y:S02]  /*61a0*/  IMAD.U32 R10, RZ, RZ, UR4 ;  /* 0x00000004ff0a7e24 */ /* 0x000fe4000f8e00ff */
[----:B------:R-:W-:Y:S07]  /*61b0*/  LEPC R20, `(.L_x_90) ;  /* 0x000000001014794e */ /* 0x000fee0000000000 */
[----:B--2---:R-:W-:Y:S05]  /*61c0*/  CALL.ABS.NOINC R16 ;  /* 0x0000000010007343 */ /* 0x004fea0003c00000 */
.L_x_90:
[----:B------:R-:W-:Y:S05]  /*61d0*/  BSYNC.RECONVERGENT B6 ;  /* 0x0000000000067941 */ /* 0x000fea0003800200 */
.L_x_89:
[----:B------:R-:W-:Y:S01]  /*61e0*/  R2UR UR5, R64 ;  /* 0x00000000400572ca */ /* 0x000fe200000e0000 */
[----:B------:R-:W-:Y:S01]  /*61f0*/  UISETP.NE.AND UP2, UPT, UR63, URZ, UPT ;  /* 0x000000ff3f00728c */ /* 0x000fe2000bf45270 */
[----:B------:R-:W-:Y:S02]  /*6200*/  R2UR UR4, R63 ;  /* 0x000000003f0472ca */ /* 0x000fe400000e0000 */
[----:B------:R-:W-:Y:S02]  /*6210*/  ISETP.NE.U32.AND P3, PT, R50, RZ, PT ;  /* 0x000000ff3200720c */ /* 0x000fe40003f65070 */
[----:B------:R-:W-:Y:S02]  /*6220*/  ISETP.NE.U32.AND P1, PT, RZ, UR54, PT ;  /* 0x00000036ff007c0c */ /* 0x000fe4000bf25070 */
[----:B------:R-:W-:Y:S02]  /*6230*/  PLOP3.LUT P4, PT, PT, PT, UP2, 0x80, 0x8 ;  /* 0x000000000008781c */ /* 0x000fe40003f8f028 */
[----:B------:R-:W-:Y:S02]  /*6240*/  ISETP.NE.AND.EX P3, PT, R51, RZ, PT, P3 ;  /* 0x000000ff3300720c */ /* 0x000fe40003f65330 */
[----:B------:R-:W-:Y:S01]  /*6250*/  ISETP.NE.AND.EX P1, PT, RZ, UR55, PT, P1 ;  /* 0x00000037ff007c0c */ /* 0x000fe2000bf25310 */
[----:B------:R-:W-:Y:S01]  /*6260*/  UISETP.NE.U32.AND UP0, UPT, UR5, URZ, UPT ;  /* 0x000000ff0500728c */ /* 0x000fe2000bf05070 */
[----:B------:R-:W-:Y:S03]  /*6270*/  P2R R80, PR, RZ, 0x10 ;  /* 0x00000010ff507803 */ /* 0x000fe60000000000 */
[----:B------:R-:W-:Y:S02]  /*6280*/  UISETP.NE.AND.EX UP1, UPT, UR4, URZ, UPT, UP0 ;  /* 0x000000ff0400728c */ /* 0x000fe4000bf25300 */
[----:B------:R-:W-:Y:S02]  /*6290*/  UPLOP3.LUT UP0, UPT, UPT, UPT, UPT, 0x40, 0x4 ;  /* 0x000000000004789c */ /* 0x000fe40003f0e870 */
[----:B------:R-:W-:Y:S06]  /*62a0*/  @UP2 UPLOP3.LUT UP0, UPT, UPT, UPT, UP1, 0x80, 0x8 ;  /* 0x000000000008289c */ /* 0x000fec0003f0f010 */
[----:B------:R-:W-:Y:S01]  /*62b0*/  PLOP3.LUT P0, PT, PT, PT, UP0, 0x80, 0x8 ;  /* 0x000000000008781c */ /* 0x000fe20003f0f008 */
[----:B------:R-:W-:Y:S01]  /*62c0*/  @!UPT UIADD3 URZ, UPT, UPT, URZ, URZ, URZ ;  /* 0x000000fffffff290 */ /* 0x000fe2000fffe0ff */
[----:B------:R-:W-:Y:S11]  /*62d0*/  BRA.U !UP1, `(.L_x_92) ;  /* 0x0000000109407547 */ /* 0x000ff6000b800000 */
[----:B------:R-:W-:Y:S01]  /*62e0*/  UISETP.NE.U32.AND UP0, UPT, UR54, URZ, UPT ;  /* 0x000000ff3600728c */ /* 0x000fe2000bf05070 */
[----:B------:R-:W-:Y:S01]  /*62f0*/  R2UR UR6, R64 ;  /* 0x00000000400672ca */ /* 0x000fe200000e0000 */
[----:B------:R-:W1:Y:S01]  /*6300*/  LDCU.64 UR8, c[0x0][0x358] ;  /* 0x00006b00ff0877ac */ /* 0x000e620008000a00 */
[----:B------:R-:W-:Y:S02]  /*6310*/  HFMA2 R61, -RZ, RZ, 0, 5.9604644775390625e-08 ;  /* 0x00000001ff3d7431 */ /* 0x000fe400000001ff */
[----:B------:R-:W-:Y:S01]  /*6320*/  IMAD.MOV.U32 R0, RZ, RZ, 0x1 ;  /* 0x00000001ff007424 */ /* 0x000fe200078e00ff */
[----:B------:R-:W-:Y:S06]  /*6330*/  UISETP.NE.AND.EX UP0, UPT, UR55, URZ, UPT, UP0 ;  /* 0x000000ff3700728c */ /* 0x000fec000bf05300 */
[----:B------:R-:W-:Y:S05]  /*6340*/  PLOP3.LUT P2, PT, PT, PT, UP0, 0x80, 0x8 ;  /* 0x000000000008781c */ /* 0x000fea0003f4f008 */
[----:B------:R-:W2:Y:S01]  /*6350*/  @UP0 LDCU.64 UR4, c[0x0][0x988] ;  /* 0x00013100ff0407ac */ /* 0x000ea20008000a00 */
[----:B------:R-:W-:Y:S07]  /*6360*/  @UP0 UIMAD UR6, UR51, UR6, URZ ;  /* 0x00000006330602a4 */ /* 0x000fee000f8e02ff */
[----:B------:R-:W-:Y:S01]  /*6370*/  @!P2 PRMT R61, R0, 0x7610, R61 ;  /* 0x00007610003da816 */ /* 0x000fe2000000003d */
[----:B--2---:R-:W-:Y:S06]  /*6380*/  @UP0 UIMAD.WIDE UR4, UR6, 0x4, UR4 ;  /* 0x00000004060408a5 */ /* 0x004fec000f8e0204 */
[----:B------:R-:W-:Y:S02]  /*6390*/  IMAD.U32 R4, RZ, RZ, UR4 ;  /* 0x00000004ff047e24 */ /* 0x000fe4000f8e00ff */
[----:B------:R-:W-:Y:S03]  /*63a0*/  IMAD.U32 R5, RZ, RZ, UR5 ;  /* 0x00000005ff057e24 */ /* 0x000fe6000f8e00ff */
[----:B------:R-:W2:Y:S02]  /*63b0*/  @!UP0 LDCU UR4, c[0x0][0x980] ;  /* 0x00013000ff0487ac */ /* 0x000ea40008000800 */
[----:B-1---5:R1:W5:Y:S02]  /*63c0*/  @P2 LDG.E R27, desc[UR8][R4.64] ;  /* 0x00000008041b2981 */ /* 0x022364000c1e1900 */
[----:B-12---:R-:W-:Y:S02]  /*63d0*/  @!P2 MOV R27, UR4 ;  /* 0x00000004001bac02 */ /* 0x006fe40008000f00 */
.L_x_92:
[----:B------:R-:W-:Y:S05]  /*63e0*/  @!P3 BRA `(.L_x_93) ;  /* 0x000000000024b947 */ /* 0x000fea0003800000 */
[----:B------:R-:W-:Y:S01]  /*63f0*/  ISETP.NE.U32.AND P2, PT, R48, RZ, PT ;  /* 0x000000ff3000720c */ /* 0x000fe20003f45070 */
[----:B------:R-:W1:Y:S03]  /*6400*/  LDCU.64 UR4, c[0x0][0x358] ;  /* 0x00006b00ff0477ac */ /* 0x000e660008000a00 */
[----:B------:R-:W-:Y:S11]  /*6410*/  ISETP.NE.AND.EX P2, PT, R49, RZ, PT, P2 ;  /* 0x000000ff3100720c */ /* 0x000ff60003f45320 */
[----:B------:R-:W-:Y:S02]  /*6420*/  @!UPT UIADD3 URZ, UPT, UPT, URZ, URZ, URZ ;  /* 0x000000fffffff290 */ /* 0x000fe4000fffe0ff */
[----:B------:R-:W2:Y:S01]  /*6430*/  @P2 LDC.64 R4, c[0x0][0x9a8] ;  /* 0x00026a00ff042b82 */ /* 0x000ea20000000a00 */
[----:B------:R-:W-:Y:S04]  /*6440*/  @P2 IMAD R0, R50, UR51, RZ ;  /* 0x0000003332002c24 */ /* 0x000fe8000f8e02ff */
[----:B--2---:R-:W-:Y:S05]  /*6450*/  @P2 IMAD.WIDE R4, R0, 0x4, R4 ;  /* 0x0000000400042825 */ /* 0x004fea00078e0204 */
[----:B-1---5:R1:W5:Y:S02]  /*6460*/  @P2 LDG.E R24, desc[UR4][R4.64] ;  /* 0x0000000404182981 */ /* 0x022364000c1e1900 */
[----:B-1----:R-:W2:Y:S02]  /*6470*/  @!P2 LDC R24, c[0x0][0x9a0] ;  /* 0x00026800ff18ab82 */ /* 0x002ea40000000800 */
.L_x_93:
[----:B-----5:R-:W-:Y:S01]  /*6480*/  FSETP.NEU.AND P2, PT, R27, RZ, PT ;  /* 0x000000ff1b00720b */ /* 0x020fe20003f4d000 */
[----:B------:R-:W1:Y:S01]  /*6490*/  LDCU.128 UR12, c[0x0][0xb90] ;  /* 0x00017200ff0c77ac */ /* 0x000e620008000c00 */
[----:B------:R-:W-:Y:S01]  /*64a0*/  SEL R4, RZ, 0xffffffff, P1 ;  /* 0xffffffffff047807 */ /* 0x000fe20000800000 */
[----:B------:R-:W-:Y:S01]  /*64b0*/  IMAD.SHL.U32 R87, R59, 0x4, RZ ;  /* 0x000000043b577824 */ /* 0x000fe200078e00ff */
[----:B------:R-:W-:Y:S01]  /*64c0*/  @P4 LOP3.LUT P1, RZ, R61, 0xff, RZ, 0xc0, !PT ;  /* 0x000000ff3dff4812 */ /* 0x000fe2000782c0ff */
[----:B------:R-:W-:Y:S01]  /*64d0*/  BSSY B1, `(.L_x_94) ;  /* 0x0000058000017945 */ /* 0x000fe20003800000 */
[----:B------:R-:W-:Y:S01]  /*64e0*/  @P4 SEL R79, RZ, 0xffffffff, P2 ;  /* 0xffffffffff4f4807 */ /* 0x000fe20001000000 */
[----:B------:R-:W-:Y:S01]  /*64f0*/  VIADD R82, R87, UR49 ;  /* 0x0000003157527c36 */ /* 0x000fe20008000000 */
[----:B------:R-:W-:Y:S01]  /*6500*/  LOP3.LUT R58, R58, 0x1, RZ, 0x3c, !PT ;  /* 0x000000013a3a7812 */ /* 0x000fe200078e3cff */
[----:B------:R-:W3:Y:S01]  /*6510*/  LDCU UR11, c[0x0][0xba0] ;  /* 0x00017400ff0b77ac */ /* 0x000ee20008000800 */
[----:B------:R-:W-:Y:S01]  /*6520*/  @P0 SEL R79, R4, R79, !P1 ;  /* 0x0000004f044f0207 */ /* 0x000fe20004800000 */
[----:B------:R-:W-:Y:S01]  /*6530*/  IMAD.MOV.U32 R88, RZ, RZ, 0x1 ;  /* 0x00000001ff587424 */ /* 0x000fe200078e00ff */
[----:B------:R-:W-:Y:S01]  /*6540*/  LEA R84, R22, UR49, 0x3 ;  /* 0x0000003116547c11 */ /* 0x000fe2000f8e18ff */
[----:B------:R-:W-:Y:S01]  /*6550*/  USHF.L.U32 UR8, UR52, 0x6, URZ ;  /* 0x0000000634087899 */ /* 0x000fe200080006ff */
[----:B------:R-:W-:Y:S01]  /*6560*/  @P4 LOP3.LUT R79, R79, 0x1, RZ, 0xc0, !PT ;  /* 0x000000014f4f4812 */ /* 0x000fe200078ec0ff */
[----:B------:R-:W-:Y:S01]  /*6570*/  IMAD.IADD R25, R23, 0x1, R2 ;  /* 0x0000000117197824 */ /* 0x000fe200078e0202 */
[----:B------:R-:W-:Y:S01]  /*6580*/  R2UR UR4, R67 ;  /* 0x00000000430472ca */ /* 0x000fe200000e0000 */
[----:B------:R-:W-:Y:S01]  /*6590*/  IMAD.MOV.U32 R86, RZ, RZ, RZ ;  /* 0x000000ffff567224 */ /* 0x000fe200078e00ff */
[----:B------:R-:W-:Y:S01]  /*65a0*/  ISETP.NE.U32.OR P5, PT, R79, 0x1, !P4 ;  /* 0x000000014f00780c */ /* 0x000fe200067a5470 */
[----:B------:R-:W-:Y:S01]  /*65b0*/  IMAD.U32 R77, RZ, RZ, UR8 ;  /* 0x00000008ff4d7e24 */ /* 0x000fe2000f8e00ff */
[----:B------:R-:W-:Y:S02]  /*65c0*/  R2UR UR6, R66 ;  /* 0x00000000420672ca */ /* 0x000fe400000e0000 */
[----:B------:R-:W-:Y:S02]  /*65d0*/  CS2R R42, SRZ ;  /* 0x00000000002a7805 */ /* 0x000fe4000001ff00 */
[----:B------:R-:W-:Y:S02]  /*65e0*/  R2UR UR10, R68 ;  /* 0x00000000440a72ca */ /* 0x000fe400000e0000 */
[----:B------:R-:W-:Y:S02]  /*65f0*/  CS2R R40, SRZ ;  /* 0x0000000000287805 */ /* 0x000fe4000001ff00 */
[----:B------:R-:W-:Y:S02]  /*6600*/  R2UR UR9, R65 ;  /* 0x00000000410972ca */ /* 0x000fe400000e0000 */
[----:B------:R-:W-:Y:S02]  /*6610*/  CS2R R38, SRZ ;  /* 0x0000000000267805 */ /* 0x000fe4000001ff00 */
[----:B------:R-:W-:Y:S02]  /*6620*/  PLOP3.LUT P1, PT, PT, PT, UP1, 0x80, 0x8 ;  /* 0x000000000008781c */ /* 0x000fe40003f2f018 */
[----:B------:R-:W-:Y:S02]  /*6630*/  CS2R R36, SRZ ;  /* 0x0000000000247805 */ /* 0x000fe4000001ff00 */
[----:B------:R-:W-:Y:S01]  /*6640*/  SEL R89, RZ, 0xffffffff, P2 ;  /* 0xffffffffff597807 */ /* 0x000fe20001000000 */
[----:B------:R-:W-:Y:S01]  /*6650*/  UIMAD.WIDE.U32 UR4, UR8, UR4, URZ ;  /* 0x00000004080472a5 */ /* 0x000fe2000f8e00ff */
[----:B------:R-:W-:Y:S02]  /*6660*/  CS2R R34, SRZ ;  /* 0x0000000000227805 */ /* 0x000fe4000001ff00 */
[----:B------:R-:W-:Y:S02]  /*6670*/  @P5 SHF.L.U32 R0, R58, 0x1f, RZ ;  /* 0x0000001f3a005819 */ /* 0x000fe400000006ff */
[----:B------:R-:W-:Y:S01]  /*6680*/  CS2R R32, SRZ ;  /* 0x0000000000207805 */ /* 0x000fe2000001ff00 */
[----:B------:R-:W-:Y:S01]  /*6690*/  USHF.R.U32.HI UR5, URZ, UR6, UR5 ;  /* 0x00000006ff057299 */ /* 0x000fe20008011605 */
[----:B------:R-:W-:Y:S01]  /*66a0*/  CS2R R46, SRZ ;  /* 0x00000000002e7805 */ /* 0x000fe2000001ff00 */
[----:B------:R4:W2:Y:S01]  /*66b0*/  @P5 SYNCS.PHASECHK.TRANS64.TRYWAIT P4, [UR49+0x80], R0 ;  /* 0x00008000ff0055a7 */ /* 0x0008a20008081131 */
[----:B------:R-:W-:Y:S01]  /*66c0*/  VIADD R83, R82, 0x400 ;  /* 0x0000040052537836 */ /* 0x000fe20000000000 */
[----:B------:R-:W-:Y:S01]  /*66d0*/  UISETP.NE.AND UP0, UPT, UR10, 0x1, UPT ;  /* 0x000000010a00788c */ /* 0x000fe2000bf05270 */
[----:B------:R-:W-:Y:S01]  /*66e0*/  IMAD.IADD R81, R72, 0x1, R82 ;  /* 0x0000000148517824 */ /* 0x000fe200078e0252 */
[----:B------:R-:W-:Y:S02]  /*66f0*/  CS2R R44, SRZ ;  /* 0x00000000002c7805 */ /* 0x000fe4000001ff00 */
[----:B------:R-:W-:Y:S02]  /*6700*/  USEL UR5, UR8, UR5, !UP0 ;  /* 0x0000000508057287 */ /* 0x000fe4000c000000 */
[----:B------:R-:W-:Y:S04]  /*6710*/  UISETP.NE.AND UP0, UPT, UR9, 0x1, UPT ;  /* 0x000000010900788c */ /* 0x000fe8000bf05270 */
[----:B------:R-:W-:Y:S02]  /*6720*/  IMAD R6, RZ, RZ, -UR5 ;  /* 0x80000005ff067e24 */ /* 0x000fe4000f8e02ff */
[----:B------:R-:W-:Y:S02]  /*6730*/  IMAD.U32 R76, RZ, RZ, UR5 ;  /* 0x00000005ff4c7e24 */ /* 0x000fe4000f8e00ff */
[----:B------:R-:W-:Y:S01]  /*6740*/  IMAD R77, R6, UR10, R77 ;  /* 0x0000000a064d7c24 */ /* 0x000fe2000f8e024d */
[----:B----4-:R-:W-:Y:S04]  /*6750*/  SHF.L.U32 R0, R57, 0x1f, RZ ;  /* 0x0000001f39007819 */ /* 0x010fe800000006ff */
[----:B------:R4:W4:Y:S01]  /*6760*/  SYNCS.PHASECHK.TRANS64.TRYWAIT P3, [R84+URZ+0xe0], R0 ;  /* 0x0000e000540075a7 */ /* 0x00092200080611ff */
[----:B-1----:R-:W-:Y:S07]  /*6770*/  UIMAD.WIDE.U32 UR6, UR5, UR12, URZ ;  /* 0x0000000c050672a5 */ /* 0x002fee000f8e00ff */
[----:B------:R-:W-:Y:S02]  /*6780*/  UMOV UR4, UR7 ;  /* 0x0000000700047c82 */ /* 0x000fe40008000000 */
[----:B------:R-:W-:Y:S04]  /*6790*/  USHF.R.U32.HI UR4, URZ, UR13, UR4 ;  /* 0x0000000dff047299 */ /* 0x000fe80008011604 */
[----:B------:R-:W-:Y:S02]  /*67a0*/  USEL UR4, UR5, UR4, !UP0 ;  /* 0x0000000405047287 */ /* 0x000fe4000c000000 */
[----:B------:R-:W-:Y:S02]  /*67b0*/  UISETP.NE.AND UP0, UPT, UR14, 0x1, UPT ;  /* 0x000000010e00788c */ /* 0x000fe4000bf05270 */
[----:B------:R-:W-:Y:S02]  /*67c0*/  UIMAD.WIDE.U32 UR6, UR4, UR15, URZ ;  /* 0x0000000f040672a5 */ /* 0x000fe4000f8e00ff */
[----:B------:R-:W-:Y:S02]  /*67d0*/  IMAD.U32 R75, RZ, RZ, UR4 ;  /* 0x00000004ff4b7e24 */ /* 0x000fe4000f8e00ff */
[----:B------:R-:W-:Y:S01]  /*67e0*/  PLOP3.LUT P0, PT, PT, PT, UP0, 0x80, 0x8 ;  /* 0x000000000008781c */ /* 0x000fe20003f0f008 */
[----:B------:R-:W-:Y:S02]  /*67f0*/  IMAD R5, RZ, RZ, -UR4 ;  /* 0x80000004ff057e24 */ /* 0x000fe4000f8e02ff */
[----:B------:R-:W-:Y:S01]  /*6800*/  UMOV UR6, UR7 ;  /* 0x0000000700067c82 */ /* 0x000fe20008000000 */
[----:B------:R-:W-:Y:S01]  /*6810*/  IMAD.U32 R74, RZ, RZ, UR4 ;  /* 0x00000004ff4a7e24 */ /* 0x000fe2000f8e00ff */
[----:B---3--:R-:W-:Y:S01]  /*6820*/  USHF.R.U32.HI UR6, URZ, UR11, UR6 ;  /* 0x0000000bff067299 */ /* 0x008fe20008011606 */
[----:B------:R-:W-:Y:S05]  /*6830*/  IMAD R76, R5, UR9, R76 ;  /* 0x00000009054c7c24 */ /* 0x000fea000f8e024c */
[----:B------:R-:W-:Y:S02]  /*6840*/  SEL R75, R75, UR6, !P0 ;  /* 0x000000064b4b7c07 */ /* 0x000fe4000c000000 */
[----:B------:R-:W-:Y:S03]  /*6850*/  LOP3.LUT P0, R78, R61, 0xff, RZ, 0xc0, !PT ;  /* 0x000000ff3d4e7812 */ /* 0x000fe6000780c0ff */
[----:B------:R-:W-:Y:S01]  /*6860*/  IMAD.MOV R3, RZ, RZ, -R75 ;  /* 0x000000ffff037224 */ /* 0x000fe200078e0a4b */
[----:B------:R-:W-:Y:S03]  /*6870*/  @P1 SEL R89, R4, R89, !P0 ;  /* 0x0000005904591207 */ /* 0x000fe60004000000 */
[----:B------:R-:W-:Y:S01]  /*6880*/  IMAD R74, R3, UR14, R74 ;  /* 0x0000000e034a7c24 */ /* 0x000fe2000f8e024a */
[----:B------:R-:W-:Y:S02]  /*6890*/  LOP3.LUT R89, R89, 0x1, RZ, 0xc0, !PT ;  /* 0x0000000159597812 */ /* 0x000fe400078ec0ff */
[----:B--2---:R-:W-:Y:S01]  /*68a0*/  @P5 SEL R88, RZ, 0x1, !P4 ;  /* 0x00000001ff585807 */ /* 0x004fe20006000000 */
[----:B------:R-:W-:Y:S06]  /*68b0*/  @!P5 BRA `(.L_x_95) ;  /* 0x000000000064d947 */ /* 0x000fec0003800000 */
[----:B------:R-:W-:Y:S01]  /*68c0*/  IMAD.MOV.U32 R42, RZ, RZ, RZ ;  /* 0x000000ffff2a7224 */ /* 0x000fe200078e00ff */
[----:B------:R-:W-:Y:S01]  /*68d0*/  ISETP.NE.U32.AND P0, PT, R89, 0x1, PT ;  /* 0x000000015900780c */ /* 0x000fe20003f05070 */
[----:B------:R-:W-:Y:S01]  /*68e0*/  BSSY B0, `(.L_x_96) ;  /* 0x0000010000007945 */ /* 0x000fe20003800000 */
[----:B------:R-:W-:Y:S02]  /*68f0*/  ISETP.NE.AND P1, PT, R88, RZ, PT ;  /* 0x000000ff5800720c */ /* 0x000fe40003f25270 */
[----:B------:R-:W-:Y:S02]  /*6900*/  CS2R R38, SRZ ;  /* 0x0000000000267805 */ /* 0x000fe4000001ff00 */
[----:B------:R-:W-:Y:S02]  /*6910*/  CS2R R36, SRZ ;  /* 0x0000000000247805 */ /* 0x000fe4000001ff00 */
[----:B------:R-:W-:Y:S02]  /*6920*/  CS2R R40, SRZ ;  /* 0x0000000000287805 */ /* 0x000fe4000001ff00 */
[----:B------:R-:W-:Y:S02]  /*6930*/  CS2R R46, SRZ ;  /* 0x00000000002e7805 */ /* 0x000fe4000001ff00 */
[----:B------:R-:W-:Y:S02]  /*6940*/  CS2R R44, SRZ ;  /* 0x00000000002c7805 */ /* 0x000fe4000001ff00 */
[----:B------:R-:W-:Y:S02]  /*6950*/  CS2R R34, SRZ ;  /* 0x0000000000227805 */ /* 0x000fe4000001ff00 */
[----:B------:R-:W-:Y:S01]  /*6960*/  CS2R R32, SRZ ;  /* 0x0000000000207805 */ /* 0x000fe2000001ff00 */
[C---:B------:R-:W-:Y:S02]  /*6970*/  @P0 IMAD R5, R73.reuse, 0x4, R83 ;  /* 0x0000000449050824 */ /* 0x040fe400078e0253 */
[----:B------:R-:W-:Y:S02]  /*6980*/  @P0 IMAD R4, R73, 0x4, R82 ;  /* 0x0000000449040824 */ /* 0x000fe400078e0252 */
[----:B------:R-:W-:Y:S01]  /*6990*/  @P0 IMAD.IADD R5, R72, 0x1, R5 ;  /* 0x0000000148050824 */ /* 0x000fe200078e0205 */
[----:B------:R-:W-:Y:S06]  /*69a0*/  @P1 BRA `(.L_x_97) ;  /* 0x00000000000c1947 */ /* 0x000fec0003800000 */
[----:B------:R-:W-:Y:S04]  /*69b0*/  SHF.L.U32 R3, R58, 0x1f, RZ ;  /* 0x0000001f3a037819 */ /* 0x000fe800000006ff */
[----:B------:R-:W1:Y:S02]  /*69c0*/  SYNCS.PHASECHK.TRANS64.TRYWAIT P1, [UR49+0x80], R3 ;  /* 0x00008003ff0075a7 */ /* 0x000e640008021131 */
[----:B-1----:R-:W-:Y:S05]  /*69d0*/  @!P1 BRA `(.L_x_98) ;  /* 0x0000003000ac9947 */ /* 0x002fea0003800000 */
.L_x_97:
[----:B------:R-:W-:Y:S05]  /*69e0*/  BSYNC B0 ;  /* 0x0000000000007941 */ /* 0x000fea0003800000 */
.L_x_96:
[----:B------:R-:W-:Y:S05]  /*69f0*/  @P0 WARPSYNC.ALL ;  /* 0x0000000000000948 */ /* 0x000fea0003800000 */
[----:B------:R2:W3:Y:S01]  /*6a00*/  @P0 LDSM.16.M88.4 R36, [R4+0x400] ;  /* 0x000400000424083b */ /* 0x0004e20000000200 */
[----:B------:R-:W-:Y:S03]  /*6a10*/  HFMA2 R86, -RZ, RZ, 0, 5.9604644775390625e-08 ;  /* 0x00000001ff567431 */ /* 0x000fe600000001ff */
[----:B------:R2:W1:Y:S04]  /*6a20*/  @P0 LDSM.16.M88.4 R40, [R5] ;  /* 0x000000000528083b */ /* 0x0004680000000200 */
[----:B------:R2:W1:Y:S04]  /*6a30*/  @P0 LDSM.16.M88.4 R44, [R87+UR49+0x400] ;  /* 0x00040031572c083b */ /* 0x0004680008000200 */
[----:B------:R2:W1:Y:S02]  /*6a40*/  @P0 LDSM.16.M88.4 R32, [R81+0x400] ;  /* 0x000400005120083b */ /* 0x0004640000000200 */
.L_x_95:
[----:B------:R-:W-:Y:S05]  /*6a50*/  BSYNC B1 ;  /* 0x0000000000017941 */ /* 0x000fea0003800000 */
.L_x_94:
[----:B-1----:R-:W-:Y:S04]  /*6a60*/  SHF.R.U32.HI R2, RZ, 0x15, R25 ;  /* 0x00000015ff027819 */ /* 0x002fe80000011619 */
[----:B------:R-:W-:Y:S01]  /*6a70*/  LOP3.LUT P0, RZ, R2, 0x3, R62, 0x48, !PT ;  /* 0x0000000302ff7812 */ /* 0x000fe2000780483e */
[----:B------:R-:W-:Y:S01]  /*6a80*/  @!UPT UIADD3 URZ, UPT, UPT, URZ, URZ, URZ ;  /* 0x000000fffffff290 */ /* 0x000fe2000fffe0ff */
[----:B----4-:R-:W-:Y:S11]  /*6a90*/  @P3 BRA `(.L_x_99) ;  /* 0x0000000000083947 */ /* 0x010ff60003800000 */
[----:B------:R-:W1:Y:S02]  /*6aa0*/  SYNCS.PHASECHK.TRANS64.TRYWAIT P1, [R84+URZ+0xe0], R0 ;  /* 0x0000e000540075a7 */ /* 0x000e6400080211ff */
[----:B-1----:R-:W-:Y:S05]  /*6ab0*/  @!P1 BRA `(.L_x_100) ;  /* 0x00000030008c9947 */ /* 0x002fea0003800000 */
.L_x_99:
[----:B------:R-:W-:Y:S05]  /*6ac0*/  @!P0 BRA `(.L_x_101) ;  /* 0x0000000000408947 */ /* 0x000fea0003800000 */
[----:B------:R-:W2:Y:S01]  /*6ad0*/  LDCU.64 UR8, c[0x4][0x70] ;  /* 0x01000e00ff0877ac */ /* 0x000ea20008000a00 */
[----:B------:R-:W-:Y:S01]  /*6ae0*/  MOV R3, 0x0 ;  /* 0x0000000000037802 */ /* 0x000fe20000000f00 */
[----:B------:R-:W-:Y:S02]  /*6af0*/  HFMA2 R12, -RZ, RZ, 0, 5.9604644775390625e-08 ;  /* 0x00000001ff0c7431 */ /* 0x000fe400000001ff */
[----:B------:R-:W-:Y:S02]  /*6b00*/  IMAD.MOV.U32 R8, RZ, RZ, 0x192 ;  /* 0x00000192ff087424 */ /* 0x000fe400078e00ff */
[----:B------:R-:W-:Y:S01]  /*6b10*/  IMAD.MOV.U32 R13, RZ, RZ, RZ ;  /* 0x000000ffff0d7224 */ /* 0x000fe200078e00ff */
[----:B------:R-:W4:Y:S01]  /*6b20*/  LDCU.64 UR6, c[0x4][0x78] ;  /* 0x01000f00ff0677ac */ /* 0x000f220008000a00 */
[----:B------:R-:W1:Y:S01]  /*6b30*/  LDC.64 R2, c[0x4][R3] ;  /* 0x0100000003027b82 */ /* 0x000e620000000a00 */
[----:B------:R-:W5:Y:S01]  /*6b40*/  LDCU.64 UR4, c[0x4][0x10] ;  /* 0x01000200ff0477ac */ /* 0x000f620008000a00 */
[----:B--2---:R-:W-:Y:S01]  /*6b50*/  MOV R5, UR9 ;  /* 0x0000000900057c02 */ /* 0x004fe20008000f00 */
[----:B------:R-:W-:Y:S01]  /*6b60*/  IMAD.U32 R4, RZ, RZ, UR8 ;  /* 0x00000008ff047e24 */ /* 0x000fe2000f8e00ff */
[----:B----4-:R-:W-:Y:S01]  /*6b70*/  MOV R7, UR7 ;  /* 0x0000000700077c02 */ /* 0x010fe20008000f00 */
[----:B------:R-:W-:Y:S01]  /*6b80*/  IMAD.U32 R6, RZ, RZ, UR6 ;  /* 0x00000006ff067e24 */ /* 0x000fe2000f8e00ff */
[----:B-----5:R-:W-:Y:S01]  /*6b90*/  MOV R11, UR5 ;  /* 0x00000005000b7c02 */ /* 0x020fe20008000f00 */
[----:B------:R-:W-:Y:S02]  /*6ba0*/  IMAD.U32 R10, RZ, RZ, UR4 ;  /* 0x00000004ff0a7e24 */ /* 0x000fe4000f8e00ff */
[----:B------:R-:W-:Y:S07]  /*6bb0*/  LEPC R20, `(.L_x_101) ;  /* 0x000000001014794e */ /* 0x000fee0000000000 */
[----:B-1-3--:R-:W-:Y:S05]  /*6bc0*/  CALL.ABS.NOINC R2 ;  /* 0x0000000002007343 */ /* 0x00afea0003c00000 */
.L_x_101:
[----:B------:R-:W-:Y:S01]  /*6bd0*/  LOP3.LUT R3, R44, 0xffffe000, RZ, 0xc0, !PT ;  /* 0xffffe0002c037812 */ /* 0x000fe200078ec0ff */
[----:B------:R-:W-:Y:S05]  /*6be0*/  WARPSYNC.ALL ;  /* 0x0000000000007948 */ /* 0x000fea0003800000 */
[----:B------:R-:W-:Y:S01]  /*6bf0*/  R2UR UR4, R25 ;  /* 0x00000000190472ca */ /* 0x000fe200000e0000 */
[----:B------:R-:W-:Y:S01]  /*6c00*/  IMAD.SHL.U32 R91, R73, 0x4, RZ ;  /* 0x00000004495b7824 */ /* 0x000fe200078e00ff */
[----:B------:R-:W-:Y:S01]  /*6c10*/  LOP3.LUT R20, R32, 0xffffe000, RZ, 0xc0, !PT ;  /* 0xffffe00020147812 */ /* 0x000fe200078ec0ff */
[----:B------:R-:W-:Y:S01]  /*6c20*/  BSSY.RECONVERGENT B0, `(.L_x_102) ;  /* 0x000005e000007945 */ /* 0x000fe20003800200 */
[----:B------:R-:W-:Y:S01]  /*6c30*/  LOP3.LUT R21, R33, 0xffffe000, RZ, 0xc0, !PT ;  /* 0xffffe00021157812 */ /* 0x000fe200078ec0ff */
[----:B------:R-:W-:Y:S01]  /*6c40*/  IMAD.IADD R83, R83, 0x1, R91 ;  /* 0x0000000153537824 */ /* 0x000fe200078e025b */
[----:B------:R-:W-:Y:S02]  /*6c50*/  LOP3.LUT R26, R34, 0xffffe000, RZ, 0xc0, !PT ;  /* 0xffffe000221a7812 */ /* 0x000fe400078ec0ff */
[----:B------:R-:W-:Y:S01]  /*6c60*/  ISETP.NE.AND P1, PT, R60, RZ, PT ;  /* 0x000000ff3c00720c */ /* 0x000fe20003f25270 */
[----:B------:R-:W-:Y:S01]  /*6c70*/  IMAD.IADD R85, R72, 0x1, R83 ;  /* 0x0000000148557824 */ /* 0x000fe200078e0253 */
[----:B------:R-:W-:Y:S03]  /*6c80*/  ISETP.NE.AND P6, PT, R80, RZ, PT ;  /* 0x000000ff5000720c */ /* 0x000fe60003fc5270 */
[----:B--2---:R-:W1:Y:S01]  /*6c90*/  LDTM.16dp128bit.x8 R4, tmem[UR4] ;  /* 0x00000004000479ee */ /* 0x004e620008180000 */
[----:B------:R-:W-:Y:S01]  /*6ca0*/  ISETP.NE.U32.OR P0, PT, R79, 0x1, !P6 ;  /* 0x000000014f00780c */ /* 0x000fe20007705470 */
[C---:B-1----:R-:W-:Y:S01]  /*6cb0*/  FMUL R0, R24.reuse, R4 ;  /* 0x0000000418007220 */ /* 0x042fe20000400000 */
[----:B------:R-:W-:Y:S01]  /*6cc0*/  LOP3.LUT R4, R45, 0xffffe000, RZ, 0xc0, !PT ;  /* 0xffffe0002d047812 */ /* 0x000fe200078ec0ff */
[C---:B------:R-:W-:Y:S01]  /*6cd0*/  FMUL R2, R24.reuse, R5 ;  /* 0x0000000518027220 */ /* 0x040fe20000400000 */
[----:B------:R-:W-:Y:S01]  /*6ce0*/  FMUL R5, R24, R12 ;  /* 0x0000000c18057220 */ /* 0x000fe20000400000 */
[C---:B------:R-:W-:Y:S01]  /*6cf0*/  FFMA R28, R27.reuse, R3, R0 ;  /* 0x000000031b1c7223 */ /* 0x040fe20000000000 */
[----:B------:R-:W-:Y:S01]  /*6d00*/  LOP3.LUT R3, R46, 0xffffe000, RZ, 0xc0, !PT ;  /* 0xffffe0002e037812 */ /* 0x000fe200078ec0ff */
[----:B------:R-:W-:Y:S01]  /*6d10*/  FFMA R29, R27, R4, R2 ;  /* 0x000000041b1d7223 */ /* 0x000fe20000000002 */
[----:B------:R-:W-:Y:S01]  /*6d20*/  LOP3.LUT R4, R47, 0xffffe000, RZ, 0xc0, !PT ;  /* 0xffffe0002f047812 */ /* 0x000fe200078ec0ff */
[C---:B------:R-:W-:Y:S01]  /*6d30*/  FMUL R0, R24.reuse, R6 ;  /* 0x0000000618007220 */ /* 0x040fe20000400000 */
[----:B------:R-:W-:Y:S01]  /*6d40*/  F2FP.TF32.F32.PACK_B R28, R28 ;  /* 0x0000001cff1c723e */ /* 0x000fe200024050ff */
[C---:B------:R-:W-:Y:S01]  /*6d50*/  FMUL R2, R24.reuse, R7 ;  /* 0x0000000718027220 */ /* 0x040fe20000400000 */
[----:B------:R-:W-:Y:S01]  /*6d60*/  F2FP.TF32.F32.PACK_B R29, R29 ;  /* 0x0000001dff1d723e */ /* 0x000fe200024050ff */
[C---:B------:R-:W-:Y:S01]  /*6d70*/  FFMA R30, R27.reuse, R3, R0 ;  /* 0x000000031b1e7223 */ /* 0x040fe20000000000 */
[C---:B------:R-:W-:Y:S01]  /*6d80*/  FMUL R0, R24.reuse, R8 ;  /* 0x0000000818007220 */ /* 0x040fe20000400000 */
[C---:B------:R-:W-:Y:S01]  /*6d90*/  FFMA R31, R27.reuse, R4, R2 ;  /* 0x000000041b1f7223 */ /* 0x040fe20000000002 */
[C---:B------:R-:W-:Y:S01]  /*6da0*/  FMUL R2, R24.reuse, R9 ;  /* 0x0000000918027220 */ /* 0x040fe20000400000 */
[C---:B------:R-:W-:Y:S01]  /*6db0*/  FMUL R3, R24.reuse, R10 ;  /* 0x0000000a18037220 */ /* 0x040fe20000400000 */
[----:B------:R-:W-:Y:S01]  /*6dc0*/  F2FP.TF32.F32.PACK_B R30, R30 ;  /* 0x0000001eff1e723e */ /* 0x000fe200024050ff */
[C---:B------:R-:W-:Y:S01]  /*6dd0*/  FMUL R9, R24.reuse, R16 ;  /* 0x0000001018097220 */ /* 0x040fe20000400000 */
[----:B------:R-:W-:Y:S01]  /*6de0*/  F2FP.TF32.F32.PACK_B R31, R31 ;  /* 0x0000001fff1f723e */ /* 0x000fe200024050ff */
[----:B------:R-:W-:Y:S01]  /*6df0*/  FFMA R16, R27, R20, R0 ;  /* 0x000000141b107223 */ /* 0x000fe20000000000 */
[----:B------:R-:W-:Y:S01]  /*6e00*/  LOP3.LUT R0, R35, 0xffffe000, RZ, 0xc0, !PT ;  /* 0xffffe00023007812 */ /* 0x000fe200078ec0ff */
[C---:B------:R-:W-:Y:S01]  /*6e10*/  FMUL R4, R24.reuse, R11 ;  /* 0x0000000b18047220 */ /* 0x040fe20000400000 */
[----:B------:R-:W-:Y:S01]  /*6e20*/  FMUL R10, R24, R17 ;  /* 0x00000011180a7220 */ /* 0x000fe20000400000 */
[C---:B------:R-:W-:Y:S01]  /*6e30*/  FFMA R17, R27.reuse, R21, R2 ;  /* 0x000000151b117223 */ /* 0x040fe20000000002 */
[----:B---3--:R-:W-:Y:S01]  /*6e40*/  LOP3.LUT R2, R36, 0xffffe000, RZ, 0xc0, !PT ;  /* 0xffffe00024027812 */ /* 0x008fe200078ec0ff */
[C---:B------:R-:W-:Y:S01]  /*6e50*/  FMUL R11, R24.reuse, R18 ;  /* 0x00000012180b7220 */ /* 0x040fe20000400000 */
[----:B------:R-:W-:Y:S01]  /*6e60*/  F2FP.TF32.F32.PACK_B R16, R16 ;  /* 0x00000010ff10723e */ /* 0x000fe200024050ff */
[----:B------:R-:W-:Y:S01]  /*6e70*/  FFMA R18, R27, R26, R3 ;  /* 0x0000001a1b127223 */ /* 0x000fe20000000003 */
[----:B------:R-:W-:Y:S01]  /*6e80*/  LOP3.LUT R3, R37, 0xffffe000, RZ, 0xc0, !PT ;  /* 0xffffe00025037812 */ /* 0x000fe200078ec0ff */
[----:B------:R-:W-:Y:S01]  /*6e90*/  FMUL R6, R24, R13 ;  /* 0x0000000d18067220 */ /* 0x000fe20000400000 */
[----:B------:R-:W-:Y:S01]  /*6ea0*/  LOP3.LUT R13, R38, 0xffffe000, RZ, 0xc0, !PT ;  /* 0xffffe000260d7812 */ /* 0x000fe200078ec0ff */
[C---:B------:R-:W-:Y:S01]  /*6eb0*/  FMUL R7, R24.reuse, R14 ;  /* 0x0000000e18077220 */ /* 0x040fe20000400000 */
[----:B------:R-:W-:Y:S01]  /*6ec0*/  LOP3.LUT R14, R39, 0xffffe000, RZ, 0xc0, !PT ;  /* 0xffffe000270e7812 */ /* 0x000fe200078ec0ff */
[----:B------:R-:W-:Y:S01]  /*6ed0*/  FMUL R12, R24, R19 ;  /* 0x00000013180c7220 */ /* 0x000fe20000400000 */
[----:B------:R-:W-:Y:S01]  /*6ee0*/  F2FP.TF32.F32.PACK_B R17, R17 ;  /* 0x00000011ff11723e */ /* 0x000fe200024050ff */
[----:B------:R1:W-:Y:S01]  /*6ef0*/  STSM.16.M88.4 [R82+0x400], R28 ;  /* 0x0004001c52007844 */ /* 0x0003e20000000200 */
[----:B------:R-:W-:Y:S01]  /*6f00*/  F2FP.TF32.F32.PACK_B R18, R18 ;  /* 0x00000012ff12723e */ /* 0x000fe200024050ff */
[C---:B------:R-:W-:Y:S01]  /*6f10*/  FFMA R19, R27.reuse, R0, R4 ;  /* 0x000000001b137223 */ /* 0x040fe20000000004 */
[----:B------:R-:W-:Y:S01]  /*6f20*/  LOP3.LUT R0, R40, 0xffffe000, RZ, 0xc0, !PT ;  /* 0xffffe00028007812 */ /* 0x000fe200078ec0ff */
[C---:B------:R-:W-:Y:S01]  /*6f30*/  FFMA R4, R27.reuse, R2, R5 ;  /* 0x000000021b047223 */ /* 0x040fe20000000005 */
[----:B------:R-:W-:Y:S01]  /*6f40*/  FMUL R8, R24, R15 ;  /* 0x0000000f18087220 */ /* 0x000fe20000400000 */
[----:B------:R-:W-:Y:S01]  /*6f50*/  FFMA R5, R27, R3, R6 ;  /* 0x000000031b057223 */ /* 0x000fe20000000006 */
[----:B------:R-:W-:Y:S01]  /*6f60*/  LOP3.LUT R2, R41, 0xffffe000, RZ, 0xc0, !PT ;  /* 0xffffe00029027812 */ /* 0x000fe200078ec0ff */
[C---:B------:R-:W-:Y:S01]  /*6f70*/  FFMA R6, R27.reuse, R13, R7 ;  /* 0x0000000d1b067223 */ /* 0x040fe20000000007 */
[----:B------:R-:W-:Y:S01]  /*6f80*/  LOP3.LUT R3, R42, 0xffffe000, RZ, 0xc0, !PT ;  /* 0xffffe0002a037812 */ /* 0x000fe200078ec0ff */
[----:B------:R-:W-:Y:S01]  /*6f90*/  FFMA R7, R27, R14, R8 ;  /* 0x0000000e1b077223 */ /* 0x000fe20000000008 */
[----:B------:R-:W-:Y:S01]  /*6fa0*/  LOP3.LUT R13, R43, 0xffffe000, RZ, 0xc0, !PT ;  /* 0xffffe0002b0d7812 */ /* 0x000fe200078ec0ff */
[C---:B------:R-:W-:Y:S01]  /*6fb0*/  FFMA R8, R27.reuse, R0, R9 ;  /* 0x000000001b087223 */ /* 0x040fe20000000009 */
[----:B------:R-:W-:Y:S01]  /*6fc0*/  F2FP.TF32.F32.PACK_B R19, R19 ;  /* 0x00000013ff13723e */ /* 0x000fe200024050ff */
[C---:B------:R-:W-:Y:S01]  /*6fd0*/  FFMA R9, R27.reuse, R2, R10 ;  /* 0x000000021b097223 */ /* 0x040fe2000000000a */
[C---:B------:R-:W-:Y:S01]  /*6fe0*/  FFMA R10, R27.reuse, R3, R11 ;  /* 0x000000031b0a7223 */ /* 0x040fe2000000000b */
[----:B------:R-:W-:Y:S01]  /*6ff0*/  FFMA R11, R27, R13, R12 ;  /* 0x0000000d1b0b7223 */ /* 0x000fe2000000000c */
[----:B------:R-:W-:Y:S01]  /*7000*/  F2FP.TF32.F32.PACK_B R4, R4 ;  /* 0x00000004ff04723e */ /* 0x000fe200024050ff */
[----:B------:R1:W-:Y:S01]  /*7010*/  STSM.16.M88.4 [R81+0x400], R16 ;  /* 0x0004001051007844 */ /* 0x0003e20000000200 */
[----:B------:R-:W-:Y:S02]  /*7020*/  F2FP.TF32.F32.PACK_B R5, R5 ;  /* 0x00000005ff05723e */ /* 0x000fe400024050ff */
[----:B------:R-:W-:Y:S02]  /*7030*/  F2FP.TF32.F32.PACK_B R6, R6 ;  /* 0x00000006ff06723e */ /* 0x000fe400024050ff */
[----:B------:R-:W-:Y:S02]  /*7040*/  F2FP.TF32.F32.PACK_B R7, R7 ;  /* 0x00000007ff07723e */ /* 0x000fe400024050ff */
[----:B------:R-:W-:Y:S02]  /*7050*/  F2FP.TF32.F32.PACK_B R8, R8 ;  /* 0x00000008ff08723e */ /* 0x000fe400024050ff */
[----:B------:R-:W-:Y:S01]  /*7060*/  F2FP.TF32.F32.PACK_B R9, R9 ;  /* 0x00000009ff09723e */ /* 0x000fe200024050ff */
[----:B------:R1:W-:Y:S01]  /*7070*/  STSM.16.M88.4 [R83], R4 ;  /* 0x0000000453007844 */ /* 0x0003e20000000200 */
[----:B------:R-:W-:Y:S02]  /*7080*/  F2FP.TF32.F32.PACK_B R10, R10 ;  /* 0x0000000aff0a723e */ /* 0x000fe400024050ff */
[----:B------:R-:W-:Y:S05]  /*7090*/  F2FP.TF32.F32.PACK_B R11, R11 ;  /* 0x0000000bff0b723e */ /* 0x000fea00024050ff */
[----:B------:R1:W-:Y:S01]  /*70a0*/  STSM.16.M88.4 [R85], R8 ;  /* 0x0000000855007844 */ /* 0x0003e20000000200 */
[----:B------:R-:W-:Y:S01]  /*70b0*/  @!PT LDS RZ, [RZ] ;  /* 0x00000000fffff984 */ /* 0x000fe20000000800 */
[----:B------:R-:W-:Y:S01]  /*70c0*/  @!PT LDS RZ, [RZ] ;  /* 0x00000000fffff984 */ /* 0x000fe20000000800 */
[----:B------:R-:W-:Y:S01]  /*70d0*/  @!PT LDS RZ, [RZ] ;  /* 0x00000000fffff984 */ /* 0x000fe20000000800 */
[----:B------:R-:W-:Y:S01]  /*70e0*/  @!PT LDS RZ, [RZ] ;  /* 0x00000000fffff984 */ /* 0x000fe20000000800 */
[----:B------:R2:W-:Y:S07]  /*70f0*/  MEMBAR.ALL.CTA ;  /* 0x0000000000007992 */ /* 0x0005ee0000008000 */
[----:B--2---:R-:W2:Y:S02]  /*7100*/  FENCE.VIEW.ASYNC.S ;  /* 0x00000000000073c6 */ /* 0x004ea40000000000 */
[----:B--2---:R-:W-:Y:S06]  /*7110*/  BAR.SYNC.DEFER_BLOCKING 0x1, 0x80 ;  /* 0x0042000000007b1d */ /* 0x004fec0000010000 */
[----:B------:R-:W-:Y:S05]  /*7120*/  @P1 BRA `(.L_x_103) ;  /* 0x0000000000341947 */ /* 0x000fea0003800000 */
[----:B------:R-:W2:Y:S01]  /*7130*/  LDCU.64 UR6, c[0x0][0x348] ;  /* 0x00006900ff0677ac */ /* 0x000ea20008000a00 */
[----:B------:R-:W-:Y:S02]  /*7140*/  R2UR UR42, R77 ;  /* 0x000000004d2a72ca */ /* 0x000fe400000e0000 */
[----:B------:R-:W-:Y:S01]  /*7150*/  R2UR UR43, R76 ;  /* 0x000000004c2b72ca */ /* 0x000fe200000e0000 */
[----:B------:R-:W-:Y:S01]  /*7160*/  UIADD3 UR4, UPT, UPT, UR49, 0x400, URZ ;  /* 0x0000040031047890 */ /* 0x000fe2000fffe0ff */
[----:B------:R-:W-:Y:S02]  /*7170*/  R2UR UR44, R74 ;  /* 0x000000004a2c72ca */ /* 0x000fe400000e0000 */
[----:B------:R-:W-:Y:S03]  /*7180*/  R2UR UR45, R75 ;  /* 0x000000004b2d72ca */ /* 0x000fe600000e0000 */
[----:B------:R-:W-:Y:S05]  /*7190*/  IMAD.U32 R71, RZ, RZ, UR4 ;  /* 0x00000004ff477e24 */ /* 0x000fea000f8e00ff */
[----:B------:R-:W-:Y:S01]  /*71a0*/  R2UR UR40, R71 ;  /* 0x00000000472872ca */ /* 0x000fe200000e0000 */
[----:B--2---:R-:W-:Y:S04]  /*71b0*/  UIADD3 UR4, UP0, UPT, UR6, 0x780, URZ ;  /* 0x0000078006047890 */ /* 0x004fe8000ff1e0ff */
[----:B------:R-:W-:Y:S09]  /*71c0*/  UIADD3.X UR5, UPT, UPT, URZ, UR7, URZ, UP0, !UPT ;  /* 0x00000007ff057290 */ /* 0x000ff200087fe4ff */
[----:B------:R2:W-:Y:S01]  /*71d0*/  UTMASTG.5D.IM2COL [UR40], [UR4] ;  /* 0x00000028040073b5 */ /* 0x0005e20008060000 */
[----:B------:R0:W-:Y:S01]  /*71e0*/  UTMACMDFLUSH ;  /* 0x00000000000079b7 */ /* 0x0001e20000000000 */
[----:B--2---:R-:W-:Y:S04]  /*71f0*/  DEPBAR.LE SB0, 0x1 ;  /* 0x000080400000791a */ /* 0x004fe80000000000 */
.L_x_103:
[----:B------:R-:W-:Y:S05]  /*7200*/  BSYNC.RECONVERGENT B0 ;  /* 0x0000000000007941 */ /* 0x000fea0003800200 */
.L_x_102:
[----:B------:R-:W-:Y:S01]  /*7210*/  BAR.SYNC.DEFER_BLOCKING 0x1, 0x80 ;  /* 0x0042000000007b1d */ /* 0x000fe20000010000 */
[----:B------:R-:W-:Y:S01]  /*7220*/  LEA R2, R86, UR49, 0x3 ;  /* 0x0000003156027c11 */ /* 0x000fe2000f8e18ff */
[----:B------:R-:W-:Y:S01]  /*7230*/  UISETP.NE.AND UP0, UPT, UR53, URZ, UPT ;  /* 0x000000ff3500728c */ /* 0x000fe2000bf05270 */
[----:B-1----:R-:W-:Y:S08]  /*7240*/  @P0 SHF.L.U32 R4, R58, 0x1f, RZ ;  /* 0x0000001f3a040819 */ /* 0x002ff000000006ff */
[----:B------:R-:W-:Y:S05]  /*7250*/  BRA.U !UP0, `(.L_x_104) ;  /* 0x0000000108287547 */ /* 0x000fea000b800000 */
[----:B------:R-:W1:Y:S01]  /*7260*/  S2R R0, SR_CgaCtaId ;  /* 0x0000000000007919 */ /* 0x000e620000008800 */
[----:B------:R-:W-:Y:S01]  /*7270*/  ISETP.NE.U32.OR P1, PT, R79, 0x1, !P6 ;  /* 0x000000014f00780c */ /* 0x000fe20007725470 */
[----:B------:R-:W-:Y:S01]  /*7280*/  IMAD.U32 R3, RZ, RZ, UR50 ;  /* 0x00000032ff037e24 */ /* 0x000fe2000f8e00ff */
[----:B------:R-:W-:Y:S04]  /*7290*/  UIADD3 UR4, UPT, UPT, UR50, 0x1, URZ ;  /* 0x0000000132047890 */ /* 0x000fe8000fffe0ff */
[----:B------:R-:W-:Y:S04]  /*72a0*/  UISETP.NE.AND UP0, UPT, UR4, 0x4, UPT ;  /* 0x000000040400788c */ /* 0x000fe8000bf05270 */
[----:B------:R-:W-:Y:S03]  /*72b0*/  USEL UR50, UR4, URZ, UP0 ;  /* 0x000000ff04327287 */ /* 0x000fe60008000000 */
[----:B------:R-:W-:Y:S05]  /*72c0*/  @P1 LEA R3, R3, UR49, 0x3 ;  /* 0x0000003103031c11 */ /* 0x000fea000f8e18ff */
[----:B------:R-:W-:Y:S05]  /*72d0*/  @P1 VIADD R3, R3, 0xa0 ;  /* 0x000000a003031836 */ /* 0x000fea0000000000 */
[----:B-1----:R-:W-:Y:S04]  /*72e0*/  @P1 PRMT R0, R0, 0x654, R3 ;  /* 0x0000065400001816 */ /* 0x002fe80000000003 */
[----:B------:R1:W-:Y:S03]  /*72f0*/  @P1 SYNCS.ARRIVE.TRANS64.RED.A1T0 RZ, [R0+URZ], RZ ;  /* 0x000000ff00ff19a7 */ /* 0x0003e600081004ff */
.L_x_104:
[----:B------:R-:W2:Y:S01]  /*7300*/  @P0 SYNCS.PHASECHK.TRANS64.TRYWAIT P1, [R2+URZ+0x80], R4 ;  /* 0x00008004020005a7 */ /* 0x000ea200080211ff */
[----:B------:R-:W-:Y:S01]  /*7310*/  BSSY B1, `(.L_x_105) ;  /* 0x0000016000017945 */ /* 0x000fe20003800000 */
[----:B--2---:R-:W-:Y:S03]  /*7320*/  @P0 SEL R88, RZ, 0x1, !P1 ;  /* 0x00000001ff580807 */ /* 0x004fe60004800000 */
[----:B------:R-:W-:Y:S05]  /*7330*/  @!P0 BRA `(.L_x_106) ;  /* 0x00000000004c8947 */ /* 0x000fea0003800000 */
[----:B------:R-:W-:Y:S01]  /*7340*/  ISETP.NE.U32.AND P0, PT, R89, 0x1, PT ;  /* 0x000000015900780c */ /* 0x000fe20003f05070 */
[----:B------:R-:W-:Y:S01]  /*7350*/  BSSY B0, `(.L_x_107) ;  /* 0x0000009000007945 */ /* 0x000fe20003800000 */
[----:B------:R-:W-:Y:S11]  /*7360*/  ISETP.NE.AND P1, PT, R88, RZ, PT ;  /* 0x000000ff5800720c */ /* 0x000ff60003f25270 */
[----:B------:R-:W-:Y:S05]  /*7370*/  @P0 IMAD R5, R86, 0x2000, R87 ;  /* 0x0000200056050824 */ /* 0x000fea00078e0257 */
[----:B------:R-:W-:Y:S05]  /*7380*/  @P0 IADD3 R4, PT, PT, R5, UR49, RZ ;  /* 0x0000003105040c10 */ /* 0x000fea000fffe0ff */
[----:B------:R-:W-:Y:S01]  /*7390*/  @P0 IMAD.IADD R3, R91, 0x1, R4 ;  /* 0x000000015b030824 */ /* 0x000fe200078e0204 */
[----:B------:R-:W-:Y:S06]  /*73a0*/  @P1 BRA `(.L_x_108) ;  /* 0x00000000000c1947 */ /* 0x000fec0003800000 */
[----:B-1----:R-:W-:Y:S04]  /*73b0*/  SHF.L.U32 R0, R58, 0x1f, RZ ;  /* 0x0000001f3a007819 */ /* 0x002fe800000006ff */
[----:B------:R-:W1:Y:S02]  /*73c0*/  SYNCS.PHASECHK.TRANS64.TRYWAIT P1, [R2+URZ+0x80], R0 ;  /* 0x00008000020075a7 */ /* 0x000e6400080211ff */
[----:B-1----:R-:W-:Y:S05]  /*73d0*/  @!P1 BRA `(.L_x_109) ;  /* 0x0000002800589947 */ /* 0x002fea0003800000 */
.L_x_108:
[----:B------:R-:W-:Y:S05]  /*73e0*/  BSYNC B0 ;  /* 0x0000000000007941 */ /* 0x000fea0003800000 */
.L_x_107:
[C---:B------:R-:W-:Y:S01]  /*73f0*/  @P0 IADD3 R4, PT, PT, R72.reuse, R4, RZ ;  /* 0x0000000448040210 */ /* 0x040fe20007ffe0ff */
[----:B------:R-:W-:Y:S05]  /*7400*/  @P0 WARPSYNC.ALL ;  /* 0x0000000000000948 */ /* 0x000fea0003800000 */
[----:B------:R2:W3:Y:S01]  /*7410*/  @P0 LDSM.16.M88.4 R44, [R5+UR49+0x400] ;  /* 0x00040031052c083b */ /* 0x0004e20008000200 */
[----:B-1----:R-:W-:Y:S02]  /*7420*/  @P0 IADD3 R0, PT, PT, R72, R3, RZ ;  /* 0x0000000348000210 */ /* 0x002fe40007ffe0ff */
[----:B------:R-:W-:Y:S01]  /*7430*/  IADD3 R86, PT, PT, R86, 0x1, RZ ;  /* 0x0000000156567810 */ /* 0x000fe20007ffe0ff */
[----:B------:R2:W4:Y:S04]  /*7440*/  @P0 LDSM.16.M88.4 R32, [R4+0x400] ;  /* 0x000400000420083b */ /* 0x0005280000000200 */
[----:B------:R2:W1:Y:S04]  /*7450*/  @P0 LDSM.16.M88.4 R36, [R3+0x400] ;  /* 0x000400000324083b */ /* 0x0004680000000200 */
[----:B------:R2:W1:Y:S02]  /*7460*/  @P0 LDSM.16.M88.4 R40, [R0+0x400] ;  /* 0x000400000028083b */ /* 0x0004640000000200 */
.L_x_106:
[----:B------:R-:W-:Y:S05]  /*7470*/  BSYNC B1 ;  /* 0x0000000000017941 */ /* 0x000fea0003800000 */
.L_x_105:
[----:B-12---:R-:W-:Y:S05]  /*7480*/  VIADD R0, R25, 0x20 ;  /* 0x0000002019007836 */ /* 0x006fea0000000000 */
[----:B------:R-:W-:Y:S04]  /*7490*/  SHF.R.U32.HI R0, RZ, 0x15, R0 ;  /* 0x00000015ff007819 */ /* 0x000fe80000011600 */
[----:B------:R-:W-:Y:S11]  /*74a0*/  LOP3.LUT P0, RZ, R0, 0x3, R62, 0x48, !PT ;  /* 0x0000000300ff7812 */ /* 0x000ff6000780483e */
[----:B------:R-:W-:Y:S02]  /*74b0*/  @!UPT UIADD3 URZ, UPT, UPT, URZ, URZ, URZ ;  /* 0x000000fffffff290 */ /* 0x000fe4000fffe0ff */
[----:B------:R-:W-:Y:S05]  /*74c0*/  @!P0 BRA `(.L_x_110) ;  /* 0x0000000000408947 */ /* 0x000fea0003800000 */
[----:B------:R-:W1:Y:S01]  /*74d0*/  LDCU.64 UR8, c[0x4][0x70] ;  /* 0x01000e00ff0877ac */ /* 0x000e620008000a00 */
[----:B------:R-:W-:Y:S01]  /*74e0*/  MOV R3, 0x0 ;  /* 0x0000000000037802 */ /* 0x000fe20000000f00 */
[----:B------:R-:W-:Y:S02]  /*74f0*/  HFMA2 R12, -RZ, RZ, 0, 5.9604644775390625e-08 ;  /* 0x00000001ff0c7431 */ /* 0x000fe400000001ff */
[----:B------:R-:W-:Y:S02]  /*7500*/  IMAD.MOV.U32 R8, RZ, RZ, 0x192 ;  /* 0x00000192ff087424 */ /* 0x000fe400078e00ff */
[----:B------:R-:W-:Y:S01]  /*7510*/  IMAD.MOV.U32 R13, RZ, RZ, RZ ;  /* 0x000000ffff0d7224 */ /* 0x000fe200078e00ff */
[----:B------:R-:W2:Y:S01]  /*7520*/  LDCU.64 UR6, c[0x4][0x78] ;  /* 0x01000f00ff0677ac */ /* 0x000ea20008000a00 */
[----:B------:R-:W3:Y:S01]  /*7530*/  LDC.64 R2, c[0x4][R3] ;  /* 0x0100000003027b82 */ /* 0x000ee20000000a00 */
[----:B------:R-:W5:Y:S01]  /*7540*/  LDCU.64 UR4, c[0x4][0x10] ;  /* 0x01000200ff0477ac */ /* 0x000f620008000a00 */
[----:B-1----:R-:W-:Y:S01]  /*7550*/  MOV R5, UR9 ;  /* 0x0000000900057c02 */ /* 0x002fe20008000f00 */
[----:B------:R-:W-:Y:S01]  /*7560*/  IMAD.U32 R4, RZ, RZ, UR8 ;  /* 0x00000008ff047e24 */ /* 0x000fe2000f8e00ff */
[----:B--2---:R-:W-:Y:S01]  /*7570*/  MOV R7, UR7 ;  /* 0x0000000700077c02 */ /* 0x004fe20008000f00 */
[----:B------:R-:W-:Y:S01]  /*7580*/  IMAD.U32 R6, RZ, RZ, UR6 ;  /* 0x00000006ff067e24 */ /* 0x000fe2000f8e00ff */
[----:B-----5:R-:W-:Y:S01]  /*7590*/  MOV R11, UR5 ;  /* 0x00000005000b7c02 */ /* 0x020fe20008000f00 */
[----:B------:R-:W-:Y:S02]  /*75a0*/  IMAD.U32 R10, RZ, RZ, UR4 ;  /* 0x00000004ff0a7e24 */ /* 0x000fe4000f8e00ff */
[----:B------:R-:W-:Y:S07]  /*75b0*/  LEPC R20, `(.L_x_110) ;  /* 0x000000001014794e */ /* 0x000fee0000000000 */
[----:B---34-:R-:W-:Y:S05]  /*75c0*/  CALL.ABS.NOINC R2 ;  /* 0x0000000002007343 */ /* 0x018fea0003c00000 */
.L_x_110:
[----:B---3--:R-:W-:Y:S01]  /*75d0*/  LOP3.LUT R3, R44, 0xffffe000, RZ, 0xc0, !PT ;  /* 0xffffe0002c037812 */ /* 0x008fe200078ec0ff */
[----:B------:R-:W-:Y:S05]  /*75e0*/  WARPSYNC.ALL ;  /* 0x0000000000007948 */ /* 0x000fea0003800000 */
[----:B------:R-:W-:Y:S01]  /*75f0*/  R2UR UR4, R25 ;  /* 0x00000000190472ca */ /* 0x000fe200000e0000 */
[----:B------:R-:W1:Y:S01]  /*7600*/  S2R R90, SR_CgaCtaId ;  /* 0x00000000005a7919 */ /* 0x000e620000008800 */
[----:B----4-:R-:W-:Y:S01]  /*7610*/  LOP3.LUT R20, R32, 0xffffe000, RZ, 0xc0, !PT ;  /* 0xffffe00020147812 */ /* 0x010fe200078ec0ff */
[----:B------:R-:W-:Y:S01]  /*7620*/  BSSY.RECONVERGENT B0, `(.L_x_111) ;  /* 0x0000061000007945 */ /* 0x000fe20003800200 */
[----:B------:R-:W-:Y:S02]  /*7630*/  ISETP.NE.AND P6, PT, R80, RZ, PT ;  /* 0x000000ff5000720c */ /* 0x000fe40003fc5270 */
[----:B------:R-:W-:Y:S02]  /*7640*/  ISETP.NE.AND P1, PT, R60, RZ, PT ;  /* 0x000000ff3c00720c */ /* 0x000fe40003f25270 */
[----:B------:R-:W-:Y:S05]  /*7650*/  ISETP.NE.U32.OR P0, PT, R79, 0x1, !P6 ;  /* 0x000000014f00780c */ /* 0x000fea0007705470 */
[----:B------:R-:W2:Y:S02]  /*7660*/  LDTM.16dp128bit.x8 R4, tmem[UR4+0x20] ;  /* 0x00002004000479ee */ /* 0x000ea40008180000 */
[C---:B--2---:R-:W-:Y:S01]  /*7670*/  FMUL R0, R24.reuse, R4 ;  /* 0x0000000418007220 */ /* 0x044fe20000400000 */
        /* <DEDUP_REMOVED lines=17> */
[----:B------:R-:W-:Y:S01]  /*7790*/  FFMA R16, R27, R20, R0 ;  /* 0x000000141b107223 */ /* 0x000fe20000000000 */
[----:B------:R-:W-:Y:S01]  /*77a0*/  LOP3.LUT R0, R33, 0xffffe000, RZ, 0xc0, !PT ;  /* 0xffffe00021007812 */ /* 0x000fe200078ec0ff */
[----:B------:R-:W-:Y:S01]  /*77b0*/  FMUL R6, R24, R13 ;  /* 0x0000000d18067220 */ /* 0x000fe20000400000 */
[----:B------:R-:W-:Y:S01]  /*77c0*/  LOP3.LUT R13, R34, 0xffffe000, RZ, 0xc0, !PT ;  /* 0xffffe000220d7812 */ /* 0x000fe200078ec0ff */
[C---:B------:R-:W-:Y:S01]  /*77d0*/  FMUL R3, R24.reuse, R10 ;  /* 0x0000000a18037220 */ /* 0x040fe20000400000 */
[----:B------:R-:W-:Y:S01]  /*77e0*/  F2FP.TF32.F32.PACK_B R31, R31 ;  /* 0x0000001fff1f723e */ /* 0x000fe200024050ff */
[C---:B------:R-:W-:Y:S01]  /*77f0*/  FMUL R7, R24.reuse, R14 ;  /* 0x0000000e18077220 */ /* 0x040fe20000400000 */
[----:B------:R-:W-:Y:S01]  /*7800*/  LOP3.LUT R14, R35, 0xffffe000, RZ, 0xc0, !PT ;  /* 0xffffe000230e7812 */ /* 0x000fe200078ec0ff */
[----:B------:R-:W-:Y:S01]  /*7810*/  FMUL R8, R24, R15 ;  /* 0x0000000f18087220 */ /* 0x000fe20000400000 */
[----:B------:R-:W-:Y:S01]  /*7820*/  LOP3.LUT R15, R36, 0xffffe000, RZ, 0xc0, !PT ;  /* 0xffffe000240f7812 */ /* 0x000fe200078ec0ff */
[C---:B------:R-:W-:Y:S01]  /*7830*/  FMUL R10, R24.reuse, R17 ;  /* 0x00000011180a7220 */ /* 0x040fe20000400000 */
[----:B------:R-:W-:Y:S01]  /*7840*/  F2FP.TF32.F32.PACK_B R16, R16 ;  /* 0x00000010ff10723e */ /* 0x000fe200024050ff */
[----:B------:R-:W-:Y:S01]  /*7850*/  FFMA R17, R27, R0, R2 ;  /* 0x000000001b117223 */ /* 0x000fe20000000002 */
[----:B------:R-:W-:Y:S01]  /*7860*/  LOP3.LUT R0, R37, 0xffffe000, RZ, 0xc0, !PT ;  /* 0xffffe00025007812 */ /* 0x000fe200078ec0ff */
[----:B------:R-:W-:Y:S01]  /*7870*/  FMUL R4, R24, R11 ;  /* 0x0000000b18047220 */ /* 0x000fe20000400000 */
[----:B------:R-:W-:Y:S01]  /*7880*/  LOP3.LUT R2, R38, 0xffffe000, RZ, 0xc0, !PT ;  /* 0xffffe00026027812 */ /* 0x000fe200078ec0ff */
[----:B------:R-:W-:Y:S01]  /*7890*/  FMUL R11, R24, R18 ;  /* 0x00000012180b7220 */ /* 0x000fe20000400000 */
[----:B------:R-:W-:Y:S01]  /*78a0*/  F2FP.TF32.F32.PACK_B R17, R17 ;  /* 0x00000011ff11723e */ /* 0x000fe200024050ff */
[----:B------:R-:W-:Y:S01]  /*78b0*/  FFMA R18, R27, R13, R3 ;  /* 0x0000000d1b127223 */ /* 0x000fe20000000003 */
[----:B------:R-:W-:Y:S01]  /*78c0*/  LOP3.LUT R3, R42, 0xffffe000, RZ, 0xc0, !PT ;  /* 0xffffe0002a037812 */ /* 0x000fe200078ec0ff */
[----:B------:R-:W-:Y:S01]  /*78d0*/  FMUL R12, R24, R19 ;  /* 0x00000013180c7220 */ /* 0x000fe20000400000 */
[----:B------:R-:W-:Y:S01]  /*78e0*/  LOP3.LUT R13, R43, 0xffffe000, RZ, 0xc0, !PT ;  /* 0xffffe0002b0d7812 */ /* 0x000fe200078ec0ff */
[C---:B------:R-:W-:Y:S01]  /*78f0*/  FFMA R19, R27.reuse, R14, R4 ;  /* 0x0000000e1b137223 */ /* 0x040fe20000000004 */
[----:B------:R-:W-:Y:S01]  /*7900*/  F2FP.TF32.F32.PACK_B R18, R18 ;  /* 0x00000012ff12723e */ /* 0x000fe200024050ff */
[C---:B------:R-:W-:Y:S01]  /*7910*/  FFMA R4, R27.reuse, R15, R5 ;  /* 0x0000000f1b047223 */ /* 0x040fe20000000005 */
[----:B------:R-:W-:Y:S01]  /*7920*/  FFMA R5, R27, R0, R6 ;  /* 0x000000001b057223 */ /* 0x000fe20000000006 */
[----:B------:R-:W-:Y:S01]  /*7930*/  LOP3.LUT R0, R39, 0xffffe000, RZ, 0xc0, !PT ;  /* 0xffffe00027007812 */ /* 0x000fe200078ec0ff */
[C---:B------:R-:W-:Y:S01]  /*7940*/  FFMA R6, R27.reuse, R2, R7 ;  /* 0x000000021b067223 */ /* 0x040fe20000000007 */
[----:B------:R-:W-:Y:S01]  /*7950*/  LOP3.LUT R2, R40, 0xffffe000, RZ, 0xc0, !PT ;  /* 0xffffe00028027812 */ /* 0x000fe200078ec0ff */
[----:B------:R2:W-:Y:S01]  /*7960*/  STSM.16.M88.4 [R82+0x2400], R28 ;  /* 0x0024001c52007844 */ /* 0x0005e20000000200 */
[----:B------:R-:W-:Y:S01]  /*7970*/  F2FP.TF32.F32.PACK_B R19, R19 ;  /* 0x00000013ff13723e */ /* 0x000fe200024050ff */
[----:B------:R-:W-:Y:S01]  /*7980*/  FFMA R7, R27, R0, R8 ;  /* 0x000000001b077223 */ /* 0x000fe20000000008 */
[----:B------:R-:W-:Y:S01]  /*7990*/  LOP3.LUT R0, R41, 0xffffe000, RZ, 0xc0, !PT ;  /* 0xffffe00029007812 */ /* 0x000fe200078ec0ff */
[C---:B------:R-:W-:Y:S01]  /*79a0*/  FFMA R8, R27.reuse, R2, R9 ;  /* 0x000000021b087223 */ /* 0x040fe20000000009 */
[----:B------:R-:W-:Y:S03]  /*79b0*/  F2FP.TF32.F32.PACK_B R4, R4 ;  /* 0x00000004ff04723e */ /* 0x000fe600024050ff */
[----:B------:R2:W-:Y:S01]  /*79c0*/  STSM.16.M88.4 [R81+0x2400], R16 ;  /* 0x0024001051007844 */ /* 0x0005e20000000200 */
[----:B------:R-:W-:Y:S01]  /*79d0*/  F2FP.TF32.F32.PACK_B R5, R5 ;  /* 0x00000005ff05723e */ /* 0x000fe200024050ff */
[C---:B------:R-:W-:Y:S01]  /*79e0*/  FFMA R9, R27.reuse, R0, R10 ;  /* 0x000000001b097223 */ /* 0x040fe2000000000a */
[C---:B------:R-:W-:Y:S01]  /*79f0*/  FFMA R10, R27.reuse, R3, R11 ;  /* 0x000000031b0a7223 */ /* 0x040fe2000000000b */
[----:B------:R-:W-:Y:S01]  /*7a00*/  FFMA R11, R27, R13, R12 ;  /* 0x0000000d1b0b7223 */ /* 0x000fe2000000000c */
[----:B------:R-:W-:Y:S01]  /*7a10*/  F2FP.TF32.F32.PACK_B R6, R6 ;  /* 0x00000006ff06723e */ /* 0x000fe200024050ff */
[----:B------:R-:W-:Y:S01]  /*7a20*/  IMAD.U32 R2, RZ, RZ, UR50 ;  /* 0x00000032ff027e24 */ /* 0x000fe2000f8e00ff */
[----:B------:R-:W-:Y:S02]  /*7a30*/  F2FP.TF32.F32.PACK_B R7, R7 ;  /* 0x00000007ff07723e */ /* 0x000fe400024050ff */
[----:B------:R-:W-:Y:S02]  /*7a40*/  F2FP.TF32.F32.PACK_B R8, R8 ;  /* 0x00000008ff08723e */ /* 0x000fe400024050ff */
[----:B------:R-:W-:Y:S01]  /*7a50*/  F2FP.TF32.F32.PACK_B R9, R9 ;  /* 0x00000009ff09723e */ /* 0x000fe200024050ff */
[----:B------:R2:W-:Y:S01]  /*7a60*/  STSM.16.M88.4 [R83+0x2000], R4 ;  /* 0x0020000453007844 */ /* 0x0005e20000000200 */
[----:B------:R-:W-:Y:S02]  /*7a70*/  F2FP.TF32.F32.PACK_B R10, R10 ;  /* 0x0000000aff0a723e */ /* 0x000fe400024050ff */
[----:B------:R-:W-:Y:S02]  /*7a80*/  F2FP.TF32.F32.PACK_B R11, R11 ;  /* 0x0000000bff0b723e */ /* 0x000fe400024050ff */
[----:B------:R-:W-:Y:S02]  /*7a90*/  @P0 LEA R2, R2, UR49, 0x3 ;  /* 0x0000003102020c11 */ /* 0x000fe4000f8e18ff */
[----:B------:R-:W-:Y:S01]  /*7aa0*/  LEA R0, R86, UR49, 0x3 ;  /* 0x0000003156007c11 */ /* 0x000fe2000f8e18ff */
[----:B------:R2:W-:Y:S01]  /*7ab0*/  STSM.16.M88.4 [R85+0x2000], R8 ;  /* 0x0020000855007844 */ /* 0x0005e20000000200 */
[----:B------:R-:W-:Y:S01]  /*7ac0*/  @P0 SHF.L.U32 R3, R58, 0x1f, RZ ;  /* 0x0000001f3a030819 */ /* 0x000fe200000006ff */
[----:B------:R-:W-:Y:S01]  /*7ad0*/  @P0 VIADD R2, R2, 0xa0 ;  /* 0x000000a002020836 */ /* 0x000fe20000000000 */
[----:B------:R-:W-:Y:S01]  /*7ae0*/  @!PT LDS RZ, [RZ] ;  /* 0x00000000fffff984 */ /* 0x000fe20000000800 */
[----:B------:R-:W-:Y:S01]  /*7af0*/  @!PT LDS RZ, [RZ] ;  /* 0x00000000fffff984 */ /* 0x000fe20000000800 */
[----:B------:R-:W-:Y:S01]  /*7b00*/  @!PT LDS RZ, [RZ] ;  /* 0x00000000fffff984 */ /* 0x000fe20000000800 */
[----:B------:R-:W-:Y:S01]  /*7b10*/  @!PT LDS RZ, [RZ] ;  /* 0x00000000fffff984 */ /* 0x000fe20000000800 */
[----:B------:R3:W-:Y:S06]  /*7b20*/  MEMBAR.ALL.CTA ;  /* 0x0000000000007992 */ /* 0x0007ec0000008000 */
[----:B---3--:R-:W3:Y:S01]  /*7b30*/  FENCE.VIEW.ASYNC.S ;  /* 0x00000000000073c6 */ /* 0x008ee20000000000 */
[----:B-1----:R-:W-:Y:S01]  /*7b40*/  @P0 PRMT R2, R90, 0x654, R2 ;  /* 0x000006545a020816 */ /* 0x002fe20000000002 */
[----:B---3--:R-:W-:Y:S06]  /*7b50*/  BAR.SYNC.DEFER_BLOCKING 0x1, 0x80 ;  /* 0x0042000000007b1d */ /* 0x008fec0000010000 */
[----:B------:R-:W-:Y:S05]  /*7b60*/  @P1 BRA `(.L_x_112) ;  /* 0x0000000000301947 */ /* 0x000fea0003800000 */
[----:B------:R-:W1:Y:S01]  /*7b70*/  LDCU.64 UR6, c[0x0][0x348] ;  /* 0x00006900ff0677ac */ /* 0x000e620008000a00 */
[----:B------:R-:W-:Y:S02]  /*7b80*/  R2UR UR10, R77 ;  /* 0x000000004d0a72ca */ /* 0x000fe400000e0000 */
[----:B------:R-:W-:Y:S01]  /*7b90*/  R2UR UR11, R76 ;  /* 0x000000004c0b72ca */ /* 0x000fe200000e0000 */
[----:B------:R-:W-:Y:S01]  /*7ba0*/  UIADD3 UR9, UPT, UPT, UR41, 0x20, URZ ;  /* 0x0000002029097890 */ /* 0x000fe2000fffe0ff */
[----:B------:R-:W-:Y:S01]  /*7bb0*/  R2UR UR12, R74 ;  /* 0x000000004a0c72ca */ /* 0x000fe200000e0000 */
[----:B------:R-:W-:Y:S01]  /*7bc0*/  UIADD3 UR8, UPT, UPT, UR49, 0x2400, URZ ;  /* 0x0000240031087890 */ /* 0x000fe2000fffe0ff */
[----:B------:R-:W-:Y:S01]  /*7bd0*/  R2UR UR13, R75 ;  /* 0x000000004b0d72ca */ /* 0x000fe200000e0000 */
[----:B-1----:R-:W-:Y:S04]  /*7be0*/  UIADD3 UR4, UP0, UPT, UR6, 0x780, URZ ;  /* 0x0000078006047890 */ /* 0x002fe8000ff1e0ff */
[----:B------:R-:W-:Y:S09]  /*7bf0*/  UIADD3.X UR5, UPT, UPT, URZ, UR7, URZ, UP0, !UPT ;  /* 0x00000007ff057290 */ /* 0x000ff200087fe4ff */
[----:B------:R1:W-:Y:S01]  /*7c00*/  UTMASTG.5D.IM2COL [UR8], [UR4] ;  /* 0x00000008040073b5 */ /* 0x0003e20008060000 */
[----:B------:R0:W-:Y:S01]  /*7c10*/  UTMACMDFLUSH ;  /* 0x00000000000079b7 */ /* 0x0001e20000000000 */
[----:B-1----:R-:W-:Y:S04]  /*7c20*/  DEPBAR.LE SB0, 0x1 ;  /* 0x000080400000791a */ /* 0x002fe80000000000 */
.L_x_112:
[----:B------:R-:W-:Y:S05]  /*7c30*/  BSYNC.RECONVERGENT B0 ;  /* 0x0000000000007941 */ /* 0x000fea0003800200 */
.L_x_111:
[----:B------:R-:W-:Y:S01]  /*7c40*/  BAR.SYNC.DEFER_BLOCKING 0x1, 0x80 ;  /* 0x0042000000007b1d */ /* 0x000fe20000010000 */
[----:B------:R-:W-:Y:S04]  /*7c50*/  UIADD3 UR4, UPT, UPT, UR50, 0x1, URZ ;  /* 0x0000000132047890 */ /* 0x000fe8000fffe0ff */
[----:B------:R-:W-:Y:S04]  /*7c60*/  UISETP.NE.AND UP0, UPT, UR4, 0x4, UPT ;  /* 0x000000040400788c */ /* 0x000fe8000bf05270 */
[----:B------:R-:W-:Y:S01]  /*7c70*/  USEL UR40, UR4, URZ, UP0 ;  /* 0x000000ff04287287 */ /* 0x000fe20008000000 */
[----:B------:R1:W-:Y:S01]  /*7c80*/  @P0 SYNCS.ARRIVE.TRANS64.RED.A1T0 RZ, [R2+URZ], RZ ;  /* 0x000000ff02ff09a7 */ /* 0x0003e200081004ff */
[----:B------:R-:W-:Y:S01]  /*7c90*/  BSSY B1, `(.L_x_113) ;  /* 0x0000017000017945 */ /* 0x000fe20003800000 */
[----:B------:R-:W3:Y:S02]  /*7ca0*/  @P0 SYNCS.PHASECHK.TRANS64.TRYWAIT P1, [R0+URZ+0x80], R3 ;  /* 0x00008003000005a7 */ /* 0x000ee400080211ff */
[----:B---3--:R-:W-:Y:S01]  /*7cb0*/  @P0 SEL R88, RZ, 0x1, !P1 ;  /* 0x00000001ff580807 */ /* 0x008fe20004800000 */
[----:B-1----:R-:W-:Y:S06]  /*7cc0*/  @!P0 BRA `(.L_x_114) ;  /* 0x00000000004c8947 */ /* 0x002fec0003800000 */
[----:B------:R-:W-:Y:S01]  /*7cd0*/  ISETP.NE.U32.AND P0, PT, R89, 0x1, PT ;  /* 0x000000015900780c */ /* 0x000fe20003f05070 */
[----:B------:R-:W-:Y:S01]  /*7ce0*/  BSSY B0, `(.L_x_115) ;  /* 0x0000009000007945 */ /* 0x000fe20003800000 */
[----:B------:R-:W-:Y:S11]  /*7cf0*/  ISETP.NE.AND P1, PT, R88, RZ, PT ;  /* 0x000000ff5800720c */ /* 0x000ff60003f25270 */
[----:B--2---:R-:W-:Y:S05]  /*7d00*/  @P0 IMAD R4, R86, 0x2000, R87 ;  /* 0x0000200056040824 */ /* 0x004fea00078e0257 */
[----:B------:R-:W-:Y:S05]  /*7d10*/  @P0 IADD3 R3, PT, PT, R4, UR49, RZ ;  /* 0x0000003104030c10 */ /* 0x000fea000fffe0ff */
[----:B------:R-:W-:Y:S01]  /*7d20*/  @P0 IMAD.IADD R2, R91, 0x1, R3 ;  /* 0x000000015b020824 */ /* 0x000fe200078e0203 */
[----:B------:R-:W-:Y:S06]  /*7d30*/  @P1 BRA `(.L_x_116) ;  /* 0x00000000000c1947 */ /* 0x000fec0003800000 */
[----:B------:R-:W-:Y:S04]  /*7d40*/  SHF.L.U32 R5, R58, 0x1f, RZ ;  /* 0x0000001f3a057819 */ /* 0x000fe800000006ff */
[----:B------:R-:W1:Y:S02]  /*7d50*/  SYNCS.PHASECHK.TRANS64.TRYWAIT P1, [R0+URZ+0x80], R5 ;  /* 0x00008005000075a7 */ /* 0x000e6400080211ff */
[----:B-1----:R-:W-:Y:S05]  /*7d60*/  @!P1 BRA `(.L_x_117) ;  /* 0x0000002000089947 */ /* 0x002fea0003800000 */
.L_x_116:
[----:B------:R-:W-:Y:S05]  /*7d70*/  BSYNC B0 ;  /* 0x0000000000007941 */ /* 0x000fea0003800000 */
.L_x_115:
[C---:B------:R-:W-:Y:S01]  /*7d80*/  @P0 IADD3 R3, PT, PT, R72.reuse, R3, RZ ;  /* 0x0000000348030210 */ /* 0x040fe20007ffe0ff */
[----:B------:R-:W-:Y:S05]  /*7d90*/  @P0 WARPSYNC.ALL ;  /* 0x0000000000000948 */ /* 0x000fea0003800000 */
[----:B------:R3:W4:Y:S01]  /*7da0*/  @P0 LDSM.16.M88.4 R44, [R4+UR49+0x400] ;  /* 0x00040031042c083b */ /* 0x0007220008000200 */
[----:B-1----:R-:W-:Y:S02]  /*7db0*/  @P0 IADD3 R0, PT, PT, R72, R2, RZ ;  /* 0x0000000248000210 */ /* 0x002fe40007ffe0ff */
[----:B------:R-:W-:Y:S01]  /*7dc0*/  IADD3 R86, PT, PT, R86, 0x1, RZ ;  /* 0x0000000156567810 */ /* 0x000fe20007ffe0ff */
[----:B------:R3:W1:Y:S04]  /*7dd0*/  @P0 LDSM.16.M88.4 R32, [R3+0x400] ;  /* 0x000400000320083b */ /* 0x0006680000000200 */
[----:B------:R3:W2:Y:S04]  /*7de0*/  @P0 LDSM.16.M88.4 R36, [R2+0x400] ;  /* 0x000400000224083b */ /* 0x0006a80000000200 */
[----:B------:R3:W1:Y:S02]  /*7df0*/  @P0 LDSM.16.M88.4 R40, [R0+0x400] ;  /* 0x000400000028083b */ /* 0x0006640000000200 */
.L_x_114:
[----:B------:R-:W-:Y:S05]  /*7e00*/  BSYNC B1 ;  /* 0x0000000000017941 */ /* 0x000fea0003800000 */
.L_x_113:
[----:B---3--:R-:W-:Y:S05]  /*7e10*/  VIADD R0, R25, 0x40 ;  /* 0x0000004019007836 */ /* 0x008fea0000000000 */
[----:B------:R-:W-:Y:S04]  /*7e20*/  SHF.R.U32.HI R0, RZ, 0x15, R0 ;  /* 0x00000015ff007819 */ /* 0x000fe80000011600 */
[----:B------:R-:W-:Y:S11]  /*7e30*/  LOP3.LUT P0, RZ, R0, 0x3, R62, 0x48, !PT ;  /* 0x0000000300ff7812 */ /* 0x000ff6000780483e */
[----:B------:R-:W-:Y:S02]  /*7e40*/  @!UPT UIADD3 URZ, UPT, UPT, URZ, URZ, URZ ;  /* 0x000000fffffff290 */ /* 0x000fe4000fffe0ff */
[----:B------:R-:W-:Y:S05]  /*7e50*/  @!P0 BRA `(.L_x_118) ;  /* 0x0000000000408947 */ /* 0x000fea0003800000 */
[----:B------:R-:W3:Y:S01]  /*7e60*/  LDCU.64 UR8, c[0x4][0x70] ;  /* 0x01000e00ff0877ac */ /* 0x000ee20008000a00 */
[----:B------:R-:W-:Y:S01]  /*7e70*/  MOV R3, 0x0 ;  /* 0x0000000000037802 */ /* 0x000fe20000000f00 */
[----:B------:R-:W-:Y:S02]  /*7e80*/  HFMA2 R12, -RZ, RZ, 0, 5.9604644775390625e-08 ;  /* 0x00000001ff0c7431 */ /* 0x000fe400000001ff */
[----:B--2---:R-:W-:Y:S02]  /*7e90*/  IMAD.MOV.U32 R8, RZ, RZ, 0x192 ;  /* 0x00000192ff087424 */ /* 0x004fe400078e00ff */
[----:B------:R-:W-:Y:S01]  /*7ea0*/  IMAD.MOV.U32 R13, RZ, RZ, RZ ;  /* 0x000000ffff0d7224 */ /* 0x000fe200078e00ff */
[----:B------:R-:W2:Y:S01]  /*7eb0*/  LDCU.64 UR6, c[0x4][0x78] ;  /* 0x01000f00ff0677ac */ /* 0x000ea20008000a00 */
[----:B------:R-:W1:Y:S01]  /*7ec0*/  LDC.64 R2, c[0x4][R3] ;  /* 0x0100000003027b82 */ /* 0x000e620000000a00 */
[----:B------:R-:W5:Y:S01]  /*7ed0*/  LDCU.64 UR4, c[0x4][0x10] ;  /* 0x01000200ff0477ac */ /* 0x000f620008000a00 */
[----:B---3--:R-:W-:Y:S01]  /*7ee0*/  MOV R5, UR9 ;  /* 0x0000000900057c02 */ /* 0x008fe20008000f00 */
[----:B------:R-:W-:Y:S01]  /*7ef0*/  IMAD.U32 R4, RZ, RZ, UR8 ;  /* 0x00000008ff047e24 */ /* 0x000fe2000f8e00ff */
[----:B--2---:R-:W-:Y:S01]  /*7f00*/  MOV R7, UR7 ;  /* 0x0000000700077c02 */ /* 0x004fe20008000f00 */
[----:B------:R-:W-:Y:S01]  /*7f10*/  IMAD.U32 R6, RZ, RZ, UR6 ;  /* 0x00000006ff067e24 */ /* 0x000fe2000f8e00ff */
[----:B-----5:R-:W-:Y:S01]  /*7f20*/  MOV R11, UR5 ;  /* 0x00000005000b7c02 */ /* 0x020fe20008000f00 */
[----:B------:R-:W-:Y:S02]  /*7f30*/  IMAD.U32 R10, RZ, RZ, UR4 ;  /* 0x00000004ff0a7e24 */ /* 0x000fe4000f8e00ff */
[----:B------:R-:W-:Y:S07]  /*7f40*/  LEPC R20, `(.L_x_118) ;  /* 0x000000001014794e */ /* 0x000fee0000000000 */
[----:B-1--4-:R-:W-:Y:S05]  /*7f50*/  CALL.ABS.NOINC R2 ;  /* 0x0000000002007343 */ /* 0x012fea0003c00000 */
.L_x_118:
[----:B----4-:R-:W-:Y:S01]  /*7f60*/  LOP3.LUT R20, R44, 0xffffe000, RZ, 0xc0, !PT ;  /* 0xffffe0002c147812 */ /* 0x010fe200078ec0ff */
[----:B------:R-:W-:Y:S05]  /*7f70*/  WARPSYNC.ALL ;  /* 0x0000000000007948 */ /* 0x000fea0003800000 */
[----:B------:R-:W-:Y:S01]  /*7f80*/  R2UR UR4, R25 ;  /* 0x00000000190472ca */ /* 0x000fe200000e0000 */
[----:B------:R-:W-:Y:S01]  /*7f90*/  BSSY.RECONVERGENT B0, `(.L_x_119) ;  /* 0x0000062000007945 */ /* 0x000fe20003800200 */
[----:B------:R-:W-:Y:S02]  /*7fa0*/  LOP3.LUT R21, R45, 0xffffe000, RZ, 0xc0, !PT ;  /* 0xffffe0002d157812 */ /* 0x000fe400078ec0ff */
[----:B------:R-:W-:Y:S02]  /*7fb0*/  LOP3.LUT R26, R46, 0xffffe000, RZ, 0xc0, !PT ;  /* 0xffffe0002e1a7812 */ /* 0x000fe400078ec0ff */
[----:B--2---:R-:W-:Y:S02]  /*7fc0*/  LOP3.LUT R31, R47, 0xffffe000, RZ, 0xc0, !PT ;  /* 0xffffe0002f1f7812 */ /* 0x004fe400078ec0ff */
[----:B------:R-:W-:Y:S02]  /*7fd0*/  ISETP.NE.AND P6, PT, R80, RZ, PT ;  /* 0x000000ff5000720c */ /* 0x000fe40003fc5270 */
[----:B------:R-:W-:Y:S02]  /*7fe0*/  ISETP.NE.AND P1, PT, R60, RZ, PT ;  /* 0x000000ff3c00720c */ /* 0x000fe40003f25270 */
[----:B------:R-:W-:Y:S01]  /*7ff0*/  ISETP.NE.U32.OR P0, PT, R79, 0x1, !P6 ;  /* 0x000000014f00780c */ /* 0x000fe20007705470 */
[----:B------:R-:W2:Y:S02]  /*8000*/  LDTM.16dp128bit.x8 R4, tmem[UR4+0x40] ;  /* 0x00004004000479ee */ /* 0x000ea40008180000 */
[C---:B--2---:R-:W-:Y:S01]  /*8010*/  FMUL R0, R24.reuse, R4 ;  /* 0x0000000418007220 */ /* 0x044fe20000400000 */
[C---:B------:R-:W-:Y:S01]  /*8020*/  FMUL R2, R24.reuse, R5 ;  /* 0x0000000518027220 */ /* 0x040fe20000400000 */
[C---:B------:R-:W-:Y:S01]  /*8030*/  FMUL R3, R24.reuse, R6 ;  /* 0x0000000618037220 */ /* 0x040fe20000400000 */
[----:B------:R-:W-:Y:S01]  /*8040*/  FMUL R7, R24, R7 ;  /* 0x0000000718077220 */ /* 0x000fe20000400000 */
[C---:B------:R-:W-:Y:S01]  /*8050*/  FFMA R28, R27.reuse, R20, R0 ;  /* 0x000000141b1c7223 */ /* 0x040fe20000000000 */
[----:B-1----:R-:W-:Y:S01]  /*8060*/  LOP3.LUT R0, R32, 0xffffe000, RZ, 0xc0, !PT ;  /* 0xffffe00020007812 */ /* 0x002fe200078ec0ff */
[----:B------:R-:W-:Y:S01]  /*8070*/  FFMA R29, R27, R21, R2 ;  /* 0x000000151b1d7223 */ /* 0x000fe20000000002 */
[----:B------:R-:W-:Y:S01]  /*8080*/  LOP3.LUT R2, R33, 0xffffe000, RZ, 0xc0, !PT ;  /* 0xffffe00021027812 */ /* 0x000fe200078ec0ff */
[C---:B------:R-:W-:Y:S01]  /*8090*/  FFMA R30, R27.reuse, R26, R3 ;  /* 0x0000001a1b1e7223 */ /* 0x040fe20000000003 */
[----:B------:R-:W-:Y:S01]  /*80a0*/  LOP3.LUT R3, R34, 0xffffe000, RZ, 0xc0, !PT ;  /* 0xffffe00022037812 */ /* 0x000fe200078ec0ff */
[C---:B------:R-:W-:Y:S01]  /*80b0*/  FMUL R4, R24.reuse, R8 ;  /* 0x0000000818047220 */ /* 0x040fe20000400000 */
[----:B------:R-:W-:Y:S01]  /*80c0*/  F2FP.TF32.F32.PACK_B R28, R28 ;  /* 0x0000001cff1c723e */ /* 0x000fe200024050ff */
[----:B------:R-:W-:Y:S01]  /*80d0*/  FFMA R31, R27, R31, R7 ;  /* 0x0000001f1b1f7223 */ /* 0x000fe20000000007 */
[----:B------:R-:W-:Y:S01]  /*80e0*/  LOP3.LUT R7, R35, 0xffffe000, RZ, 0xc0, !PT ;  /* 0xffffe00023077812 */ /* 0x000fe200078ec0ff */
[C---:B------:R-:W-:Y:S01]  /*80f0*/  FMUL R5, R24.reuse, R9 ;  /* 0x0000000918057220 */ /* 0x040fe20000400000 */
[----:B------:R-:W-:Y:S01]  /*8100*/  F2FP.TF32.F32.PACK_B R29, R29 ;  /* 0x0000001dff1d723e */ /* 0x000fe200024050ff */
[C---:B------:R-:W-:Y:S01]  /*8110*/  FMUL R6, R24.reuse, R10 ;  /* 0x0000000a18067220 */ /* 0x040fe20000400000 */
[----:B------:R-:W-:Y:S01]  /*8120*/  F2FP.TF32.F32.PACK_B R30, R30 ;  /* 0x0000001eff1e723e */ /* 0x000fe200024050ff */
[----:B------:R-:W-:Y:S01]  /*8130*/  FMUL R11, R24, R11 ;  /* 0x0000000b180b7220 */ /* 0x000fe20000400000 */
[----:B------:R-:W-:Y:S01]  /*8140*/  F2FP.TF32.F32.PACK_B R31, R31 ;  /* 0x0000001fff1f723e */ /* 0x000fe200024050ff */
[C---:B------:R-:W-:Y:S01]  /*8150*/  FFMA R4, R27.reuse, R0, R4 ;  /* 0x000000001b047223 */ /* 0x040fe20000000004 */
[----:B------:R-:W-:Y:S01]  /*8160*/  LOP3.LUT R0, R36, 0xffffe000, RZ, 0xc0, !PT ;  /* 0xffffe00024007812 */ /* 0x000fe200078ec0ff */
        /* <DEDUP_REMOVED lines=18> */
[----:B------:R1:W-:Y:S01]  /*8290*/  STSM.16.M88.4 [R82+0x4400], R28 ;  /* 0x0044001c52007844 */ /* 0x0003e20000000200 */
[----:B------:R-:W-:Y:S01]  /*82a0*/  F2FP.TF32.F32.PACK_B R8, R8 ;  /* 0x00000008ff08723e */ /* 0x000fe200024050ff */
[C---:B------:R-:W-:Y:S01]  /*82b0*/  FFMA R10, R27.reuse, R3, R10 ;  /* 0x000000031b0a7223 */ /* 0x040fe2000000000a */
[----:B------:R-:W-:Y:S05]  /*82c0*/  LOP3.LUT R3, R42, 0xffffe000, RZ, 0xc0, !PT ;  /* 0xffffe0002a037812 */ /* 0x000fea00078ec0ff */
[----:B------:R1:W-:Y:S01]  /*82d0*/  STSM.16.M88.4 [R81+0x4400], R4 ;  /* 0x0044000451007844 */ /* 0x0003e20000000200 */
[----:B------:R-:W-:Y:S01]  /*82e0*/  F2FP.TF32.F32.PACK_B R9, R9 ;  /* 0x00000009ff09723e */ /* 0x000fe200024050ff */
[C---:B------:R-:W-:Y:S01]  /*82f0*/  FMUL R12, R24.reuse, R16 ;  /* 0x00000010180c7220 */ /* 0x040fe20000400000 */
[----:B------:R-:W-:Y:S01]  /*8300*/  F2FP.TF32.F32.PACK_B R10, R10 ;  /* 0x0000000aff0a723e */ /* 0x000fe200024050ff */
[----:B------:R-:W-:Y:S01]  /*8310*/  FFMA R11, R27, R11, R15 ;  /* 0x0000000b1b0b7223 */ /* 0x000fe2000000000f */
[C---:B------:R-:W-:Y:S01]  /*8320*/  FMUL R13, R24.reuse, R17 ;  /* 0x00000011180d7220 */ /* 0x040fe20000400000 */
[C---:B------:R-:W-:Y:S01]  /*8330*/  FMUL R14, R24.reuse, R18 ;  /* 0x00000012180e7220 */ /* 0x040fe20000400000 */
[----:B------:R-:W-:Y:S01]  /*8340*/  LOP3.LUT R15, R43, 0xffffe000, RZ, 0xc0, !PT ;  /* 0xffffe0002b0f7812 */ /* 0x000fe200078ec0ff */
[----:B------:R-:W-:Y:S01]  /*8350*/  FMUL R19, R24, R19 ;  /* 0x0000001318137220 */ /* 0x000fe20000400000 */
[C---:B------:R-:W-:Y:S01]  /*8360*/  FFMA R12, R27.reuse, R0, R12 ;  /* 0x000000001b0c7223 */ /* 0x040fe2000000000c */
[C---:B------:R-:W-:Y:S01]  /*8370*/  FFMA R13, R27.reuse, R2, R13 ;  /* 0x000000021b0d7223 */ /* 0x040fe2000000000d */
[C---:B------:R-:W-:Y:S01]  /*8380*/  FFMA R14, R27.reuse, R3, R14 ;  /* 0x000000031b0e7223 */ /* 0x040fe2000000000e */
[----:B------:R-:W-:Y:S01]  /*8390*/  FFMA R15, R27, R15, R19 ;  /* 0x0000000f1b0f7223 */ /* 0x000fe20000000013 */
[----:B------:R-:W-:Y:S01]  /*83a0*/  F2FP.TF32.F32.PACK_B R11, R11 ;  /* 0x0000000bff0b723e */ /* 0x000fe200024050ff */
[----:B------:R-:W-:Y:S01]  /*83b0*/  IMAD.U32 R16, RZ, RZ, UR40 ;  /* 0x00000028ff107e24 */ /* 0x000fe2000f8e00ff */
        /* <DEDUP_REMOVED lines=15> */
[----:B--2---:R-:W2:Y:S01]  /*84b0*/  FENCE.VIEW.ASYNC.S ;  /* 0x00000000000073c6 */ /* 0x004ea20000000000 */
[----:B------:R-:W-:Y:S01]  /*84c0*/  @P0 PRMT R16, R90, 0x654, R16 ;  /* 0x000006545a100816 */ /* 0x000fe20000000010 */
[----:B--2---:R-:W-:Y:S06]  /*84d0*/  BAR.SYNC.DEFER_BLOCKING 0x1, 0x80 ;  /* 0x0042000000007b1d */ /* 0x004fec0000010000 */
[----:B------:R-:W-:Y:S05]  /*84e0*/  @P1 BRA `(.L_x_120) ;  /* 0x0000000000301947 */ /* 0x000fea0003800000 */
[----:B------:R-:W2:Y:S01]  /*84f0*/  LDCU.64 UR6, c[0x0][0x348] ;  /* 0x00006900ff0677ac */ /* 0x000ea20008000a00 */
[----:B------:R-:W-:Y:S02]  /*8500*/  R2UR UR10, R77 ;  /* 0x000000004d0a72ca */ /* 0x000fe400000e0000 */
[----:B------:R-:W-:Y:S01]  /*8510*/  R2UR UR11, R76 ;  /* 0x000000004c0b72ca */ /* 0x000fe200000e0000 */
[----:B------:R-:W-:Y:S01]  /*8520*/  UIADD3 UR9, UPT, UPT, UR41, 0x40, URZ ;  /* 0x0000004029097890 */ /* 0x000fe2000fffe0ff */
[----:B------:R-:W-:Y:S01]  /*8530*/  R2UR UR12, R74 ;  /* 0x000000004a0c72ca */ /* 0x000fe200000e0000 */
[----:B------:R-:W-:Y:S01]  /*8540*/  UIADD3 UR8, UPT, UPT, UR49, 0x4400, URZ ;  /* 0x0000440031087890 */ /* 0x000fe2000fffe0ff */
[----:B------:R-:W-:Y:S01]  /*8550*/  R2UR UR13, R75 ;  /* 0x000000004b0d72ca */ /* 0x000fe200000e0000 */
[----:B--2---:R-:W-:Y:S04]  /*8560*/  UIADD3 UR4, UP0, UPT, UR6, 0x780, URZ ;  /* 0x0000078006047890 */ /* 0x004fe8000ff1e0ff */
[----:B------:R-:W-:Y:S09]  /*8570*/  UIADD3.X UR5, UPT, UPT, URZ, UR7, URZ, UP0, !UPT ;  /* 0x00000007ff057290 */ /* 0x000ff200087fe4ff */
[----:B------:R2:W-:Y:S01]  /*8580*/  UTMASTG.5D.IM2COL [UR8], [UR4] ;  /* 0x00000008040073b5 */ /* 0x0005e20008060000 */
[----:B------:R0:W-:Y:S01]  /*8590*/  UTMACMDFLUSH ;  /* 0x00000000000079b7 */ /* 0x0001e20000000000 */
[----:B--2---:R-:W-:Y:S04]  /*85a0*/  DEPBAR.LE SB0, 0x1 ;  /* 0x000080400000791a */ /* 0x004fe80000000000 */
.L_x_120:
[----:B------:R-:W-:Y:S05]  /*85b0*/  BSYNC.RECONVERGENT B0 ;  /* 0x0000000000007941 */ /* 0x000fea0003800200 */
.L_x_119:
        /* <DEDUP_REMOVED lines=8> */
[----:B--2---:R-:W-:Y:S06]  /*8640*/  @!P0 BRA `(.L_x_122) ;  /* 0x0000000000488947 */ /* 0x004fec0003800000 */
[----:B------:R-:W-:Y:S01]  /*8650*/  ISETP.NE.U32.AND P0, PT, R89, 0x1, PT ;  /* 0x000000015900780c */ /* 0x000fe20003f05070 */
[----:B------:R-:W-:Y:S01]  /*8660*/  BSSY B0, `(.L_x_123) ;  /* 0x0000009000007945 */ /* 0x000fe20003800000 */
[----:B------:R-:W-:Y:S11]  /*8670*/  ISETP.NE.AND P1, PT, R88, RZ, PT ;  /* 0x000000ff5800720c */ /* 0x000ff60003f25270 */
[----:B------:R-:W-:Y:S05]  /*8680*/  @P0 IMAD R86, R86, 0x2000, R87 ;  /* 0x0000200056560824 */ /* 0x000fea00078e0257 */
[----:B------:R-:W-:Y:S05]  /*8690*/  @P0 IADD3 R0, PT, PT, R86, UR49, RZ ;  /* 0x0000003156000c10 */ /* 0x000fea000fffe0ff */
[----:B------:R-:W-:Y:S01]  /*86a0*/  @P0 IMAD.IADD R91, R91, 0x1, R0 ;  /* 0x000000015b5b0824 */ /* 0x000fe200078e0200 */
[----:B------:R-:W-:Y:S06]  /*86b0*/  @P1 BRA `(.L_x_124) ;  /* 0x00000000000c1947 */ /* 0x000fec0003800000 */
[----:B------:R-:W-:Y:S04]  /*86c0*/  SHF.L.U32 R3, R58, 0x1f, RZ ;  /* 0x0000001f3a037819 */ /* 0x000fe800000006ff */
[----:B------:R-:W2:Y:S02]  /*86d0*/  SYNCS.PHASECHK.TRANS64.TRYWAIT P1, [R2+URZ+0x80], R3 ;  /* 0x00008003020075a7 */ /* 0x000ea400080211ff */
[----:B--2---:R-:W-:Y:S05]  /*86e0*/  @!P1 BRA `(.L_x_125) ;  /* 0x0000001400bc9947 */ /* 0x004fea0003800000 */
.L_x_124:
[----:B------:R-:W-:Y:S05]  /*86f0*/  BSYNC B0 ;  /* 0x0000000000007941 */ /* 0x000fea0003800000 */
.L_x_123:
[C---:B--2---:R-:W-:Y:S01]  /*8700*/  @P0 IADD3 R2, PT, PT, R72.reuse, R0, RZ ;  /* 0x0000000048020210 */ /* 0x044fe20007ffe0ff */
[----:B------:R-:W-:Y:S05]  /*8710*/  @P0 WARPSYNC.ALL ;  /* 0x0000000000000948 */ /* 0x000fea0003800000 */
[----:B------:R2:W3:Y:S01]  /*8720*/  @P0 LDSM.16.M88.4 R44, [R86+UR49+0x400] ;  /* 0x00040031562c083b */ /* 0x0004e20008000200 */
[----:B------:R-:W-:Y:S03]  /*8730*/  @P0 IADD3 R0, PT, PT, R72, R91, RZ ;  /* 0x0000005b48000210 */ /* 0x000fe60007ffe0ff */
[----:B------:R2:W4:Y:S04]  /*8740*/  @P0 LDSM.16.M88.4 R32, [R2+0x400] ;  /* 0x000400000220083b */ /* 0x0005280000000200 */
[----:B------:R2:W1:Y:S04]  /*8750*/  @P0 LDSM.16.M88.4 R36, [R91+0x400] ;  /* 0x000400005b24083b */ /* 0x0004680000000200 */
[----:B------:R2:W1:Y:S02]  /*8760*/  @P0 LDSM.16.M88.4 R40, [R0+0x400] ;  /* 0x000400000028083b */ /* 0x0004640000000200 */
.L_x_122:
[----:B------:R-:W-:Y:S05]  /*8770*/  BSYNC B1 ;  /* 0x0000000000017941 */ /* 0x000fea0003800000 */
.L_x_121:
[----:B--2---:R-:W-:Y:S05]  /*8780*/  VIADD R0, R25, 0x60 ;  /* 0x0000006019007836 */ /* 0x004fea0000000000 */
[----:B------:R-:W-:Y:S04]  /*8790*/  SHF.R.U32.HI R0, RZ, 0x15, R0 ;  /* 0x00000015ff007819 */ /* 0x000fe80000011600 */
[----:B------:R-:W-:Y:S11]  /*87a0*/  LOP3.LUT P0, RZ, R0, 0x3, R62, 0x48, !PT ;  /* 0x0000000300ff7812 */ /* 0x000ff6000780483e */
[----:B------:R-:W-:Y:S02]  /*87b0*/  @!UPT UIADD3 URZ, UPT, UPT, URZ, URZ, URZ ;  /* 0x000000fffffff290 */ /* 0x000fe4000fffe0ff */
[----:B------:R-:W-:Y:S05]  /*87c0*/  @!P0 BRA `(.L_x_126) ;  /* 0x0000000000408947 */ /* 0x000fea0003800000 */
[----:B------:R-:W2:Y:S01]  /*87d0*/  LDCU.64 UR8, c[0x4][0x70] ;  /* 0x01000e00ff0877ac */ /* 0x000ea20008000a00 */
[----:B------:R-:W-:Y:S01]  /*87e0*/  MOV R3, 0x0 ;  /* 0x0000000000037802 */ /* 0x000fe20000000f00 */
[----:B-1----:R-:W-:Y:S02]  /*87f0*/  HFMA2 R12, -RZ, RZ, 0, 5.9604644775390625e-08 ;  /* 0x00000001ff0c7431 */ /* 0x002fe400000001ff */
[----:B------:R-:W-:Y:S02]  /*8800*/  IMAD.MOV.U32 R8, RZ, RZ, 0x192 ;  /* 0x00000192ff087424 */ /* 0x000fe400078e00ff */
[----:B------:R-:W-:Y:S01]  /*8810*/  IMAD.MOV.U32 R13, RZ, RZ, RZ ;  /* 0x000000ffff0d7224 */ /* 0x000fe200078e00ff */
[----:B------:R-:W1:Y:S01]  /*8820*/  LDCU.64 UR6, c[0x4][0x78] ;  /* 0x01000f00ff0677ac */ /* 0x000e620008000a00 */
[----:B------:R-:W3:Y:S01]  /*8830*/  LDC.64 R2, c[0x4][R3] ;  /* 0x0100000003027b82 */ /* 0x000ee20000000a00 */
[----:B------:R-:W5:Y:S01]  /*8840*/  LDCU.64 UR4, c[0x4][0x10] ;  /* 0x01000200ff0477ac */ /* 0x000f620008000a00 */
[----:B--2---:R-:W-:Y:S01]  /*8850*/  MOV R5, UR9 ;  /* 0x0000000900057c02 */ /* 0x004fe20008000f00 */
[----:B------:R-:W-:Y:S01]  /*8860*/  IMAD.U32 R4, RZ, RZ, UR8 ;  /* 0x00000008ff047e24 */ /* 0x000fe2000f8e00ff */
[----:B-1----:R-:W-:Y:S01]  /*8870*/  MOV R7, UR7 ;  /* 0x0000000700077c02 */ /* 0x002fe20008000f00 */
[----:B------:R-:W-:Y:S01]  /*8880*/  IMAD.U32 R6, RZ, RZ, UR6 ;  /* 0x00000006ff067e24 */ /* 0x000fe2000f8e00ff */
[----:B-----5:R-:W-:Y:S01]  /*8890*/  MOV R11, UR5 ;  /* 0x00000005000b7c02 */ /* 0x020fe20008000f00 */
[----:B------:R-:W-:Y:S02]  /*88a0*/  IMAD.U32 R10, RZ, RZ, UR4 ;  /* 0x00000004ff0a7e24 */ /* 0x000fe4000f8e00ff */
[----:B------:R-:W-:Y:S07]  /*88b0*/  LEPC R20, `(.L_x_126) ;  /* 0x000000001014794e */ /* 0x000fee0000000000 */
[----:B---34-:R-:W-:Y:S05]  /*88c0*/  CALL.ABS.NOINC R2 ;  /* 0x0000000002007343 */ /* 0x018fea0003c00000 */
.L_x_126:
[----:B------:R-:W-:Y:S01]  /*88d0*/  ISETP.NE.AND P0, PT, R60, RZ, PT ;  /* 0x000000ff3c00720c */ /* 0x000fe20003f05270 */
[----:B------:R-:W-:Y:S05]  /*88e0*/  WARPSYNC.ALL ;  /* 0x0000000000007948 */ /* 0x000fea0003800000 */
[----:B------:R-:W-:Y:S01]  /*88f0*/  R2UR UR4, R25 ;  /* 0x00000000190472ca */ /* 0x000fe200000e0000 */
[----:B------:R-:W2:Y:S01]  /*8900*/  S2UR UR5, SR_CgaCtaId ;  /* 0x00000000000579c3 */ /* 0x000ea20000008800 */
[----:B---3--:R-:W-:Y:S01]  /*8910*/  LOP3.LUT R20, R44, 0xffffe000, RZ, 0xc0, !PT ;  /* 0xffffe0002c147812 */ /* 0x008fe200078ec0ff */
[----:B------:R-:W-:Y:S01]  /*8920*/  BSSY.RECONVERGENT B0, `(.L_x_127) ;  /* 0x000005e000007945 */ /* 0x000fe20003800200 */
[----:B------:R-:W-:Y:S02]  /*8930*/  LOP3.LUT R21, R45, 0xffffe000, RZ, 0xc0, !PT ;  /* 0xffffe0002d157812 */ /* 0x000fe400078ec0ff */
[----:B------:R-:W-:Y:S02]  /*8940*/  LOP3.LUT R25, R46, 0xffffe000, RZ, 0xc0, !PT ;  /* 0xffffe0002e197812 */ /* 0x000fe400078ec0ff */
[----:B------:R-:W-:Y:S02]  /*8950*/  LOP3.LUT R26, R47, 0xffffe000, RZ, 0xc0, !PT ;  /* 0xffffe0002f1a7812 */ /* 0x000fe400078ec0ff */
[----:B----4-:R-:W-:Y:S02]  /*8960*/  LOP3.LUT R32, R32, 0xffffe000, RZ, 0xc0, !PT ;  /* 0xffffe00020207812 */ /* 0x010fe400078ec0ff */
[----:B------:R-:W-:Y:S01]  /*8970*/  LOP3.LUT R33, R33, 0xffffe000, RZ, 0xc0, !PT ;  /* 0xffffe00021217812 */ /* 0x000fe200078ec0ff */
[----:B-1----:R-:W1:Y:S01]  /*8980*/  LDTM.16dp128bit.x8 R4, tmem[UR4+0x60] ;  /* 0x00006004000479ee */ /* 0x002e620008180000 */
[----:B------:R-:W-:Y:S01]  /*8990*/  R2UR UR4, R84 ;  /* 0x00000000540472ca */ /* 0x000fe200000e0000 */
[----:B------:R-:W-:Y:S01]  /*89a0*/  NOP ;  /* 0x0000000000007918 */ /* 0x000fe20000000000 */
[----:B------:R-:W-:Y:S02]  /*89b0*/  LOP3.LUT R34, R34, 0xffffe000, RZ, 0xc0, !PT ;  /* 0xffffe00022227812 */ /* 0x000fe400078ec0ff */
[----:B------:R-:W-:Y:S02]  /*89c0*/  LOP3.LUT R35, R35, 0xffffe000, RZ, 0xc0, !PT ;  /* 0xffffe00023237812 */ /* 0x000fe400078ec0ff */
[----:B------:R-:W-:Y:S02]  /*89d0*/  LOP3.LUT R36, R36, 0xffffe000, RZ, 0xc0, !PT ;  /* 0xffffe00024247812 */ /* 0x000fe400078ec0ff */
[----:B------:R-:W-:Y:S02]  /*89e0*/  LOP3.LUT R37, R37, 0xffffe000, RZ, 0xc0, !PT ;  /* 0xffffe00025257812 */ /* 0x000fe400078ec0ff */
[----:B------:R-:W-:Y:S02]  /*89f0*/  LOP3.LUT R38, R38, 0xffffe000, RZ, 0xc0, !PT ;  /* 0xffffe00026267812 */ /* 0x000fe400078ec0ff */
[----:B------:R-:W-:Y:S01]  /*8a00*/  LOP3.LUT R39, R39, 0xffffe000, RZ, 0xc0, !PT ;  /* 0xffffe00027277812 */ /* 0x000fe200078ec0ff */
[----:B------:R-:W-:Y:S01]  /*8a10*/  UIADD3 UR4, UPT, UPT, UR4, 0xf0, URZ ;  /* 0x000000f004047890 */ /* 0x000fe2000fffe0ff */
[----:B------:R-:W-:Y:S02]  /*8a20*/  LOP3.LUT R40, R40, 0xffffe000, RZ, 0xc0, !PT ;  /* 0xffffe00028287812 */ /* 0x000fe400078ec0ff */
[----:B------:R-:W-:Y:S02]  /*8a30*/  LOP3.LUT R41, R41, 0xffffe000, RZ, 0xc0, !PT ;  /* 0xffffe00029297812 */ /* 0x000fe400078ec0ff */
[----:B------:R-:W-:Y:S02]  /*8a40*/  LOP3.LUT R42, R42, 0xffffe000, RZ, 0xc0, !PT ;  /* 0xffffe0002a2a7812 */ /* 0x000fe400078ec0ff */
[----:B------:R-:W-:Y:S01]  /*8a50*/  LOP3.LUT R43, R43, 0xffffe000, RZ, 0xc0, !PT ;  /* 0xffffe0002b2b7812 */ /* 0x000fe200078ec0ff */
[C---:B-1----:R-:W-:Y:S01]  /*8a60*/  FMUL R0, R24.reuse, R4 ;  /* 0x0000000418007220 */ /* 0x042fe20000400000 */
[C---:B------:R-:W-:Y:S01]  /*8a70*/  FMUL R2, R24.reuse, R5 ;  /* 0x0000000518027220 */ /* 0x040fe20000400000 */
[C---:B------:R-:W-:Y:S01]  /*8a80*/  FMUL R3, R24.reuse, R6 ;  /* 0x0000000618037220 */ /* 0x040fe20000400000 */
[C---:B------:R-:W-:Y:S01]  /*8a90*/  FMUL R7, R24.reuse, R7 ;  /* 0x0000000718077220 */ /* 0x040fe20000400000 */
[C---:B------:R-:W-:Y:S01]  /*8aa0*/  FFMA R28, R27.reuse, R20, R0 ;  /* 0x000000141b1c7223 */ /* 0x040fe20000000000 */
[C---:B------:R-:W-:Y:S01]  /*8ab0*/  FMUL R4, R24.reuse, R8 ;  /* 0x0000000818047220 */ /* 0x040fe20000400000 */
[C---:B------:R-:W-:Y:S01]  /*8ac0*/  FFMA R29, R27.reuse, R21, R2 ;  /* 0x000000151b1d7223 */ /* 0x040fe20000000002 */
[C---:B------:R-:W-:Y:S01]  /*8ad0*/  FMUL R5, R24.reuse, R9 ;  /* 0x0000000918057220 */ /* 0x040fe20000400000 */
[C---:B------:R-:W-:Y:S01]  /*8ae0*/  FFMA R30, R27.reuse, R25, R3 ;  /* 0x000000191b1e7223 */ /* 0x040fe20000000003 */
[----:B------:R-:W-:Y:S01]  /*8af0*/  F2FP.TF32.F32.PACK_B R28, R28 ;  /* 0x0000001cff1c723e */ /* 0x000fe200024050ff */
[C---:B------:R-:W-:Y:S01]  /*8b00*/  FMUL R6, R24.reuse, R10 ;  /* 0x0000000a18067220 */ /* 0x040fe20000400000 */
[----:B------:R-:W-:Y:S01]  /*8b10*/  F2FP.TF32.F32.PACK_B R29, R29 ;  /* 0x0000001dff1d723e */ /* 0x000fe200024050ff */
[C---:B------:R-:W-:Y:S01]  /*8b20*/  FFMA R31, R27.reuse, R26, R7 ;  /* 0x0000001a1b1f7223 */ /* 0x040fe20000000007 */
[C---:B------:R-:W-:Y:S01]  /*8b30*/  FMUL R11, R24.reuse, R11 ;  /* 0x0000000b180b7220 */ /* 0x040fe20000400000 */
[----:B--2---:R-:W-:Y:S01]  /*8b40*/  UPRMT UR4, UR5, 0x654, UR4 ;  /* 0x0000065405047896 */ /* 0x004fe20008000004 */
[C---:B------:R-:W-:Y:S01]  /*8b50*/  FFMA R4, R27.reuse, R32, R4 ;  /* 0x000000201b047223 */ /* 0x040fe20000000004 */
[C---:B------:R-:W-:Y:S01]  /*8b60*/  FMUL R8, R24.reuse, R12 ;  /* 0x0000000c18087220 */ /* 0x040fe20000400000 */
[C---:B------:R-:W-:Y:S01]  /*8b70*/  FFMA R5, R27.reuse, R33, R5 ;  /* 0x000000211b057223 */ /* 0x040fe20000000005 */
[C---:B------:R-:W-:Y:S01]  /*8b80*/  FMUL R9, R24.reuse, R13 ;  /* 0x0000000d18097220 */ /* 0x040fe20000400000 */
[C---:B------:R-:W-:Y:S01]  /*8b90*/  FFMA R6, R27.reuse, R34, R6 ;  /* 0x000000221b067223 */ /* 0x040fe20000000006 */
[C---:B------:R-:W-:Y:S01]  /*8ba0*/  FMUL R10, R24.reuse, R14 ;  /* 0x0000000e180a7220 */ /* 0x040fe20000400000 */
[C---:B------:R-:W-:Y:S01]  /*8bb0*/  FFMA R7, R27.reuse, R35, R11 ;  /* 0x000000231b077223 */ /* 0x040fe2000000000b */
[C---:B------:R-:W-:Y:S01]  /*8bc0*/  FMUL R15, R24.reuse, R15 ;  /* 0x0000000f180f7220 */ /* 0x040fe20000400000 */
[----:B------:R-:W-:Y:S01]  /*8bd0*/  F2FP.TF32.F32.PACK_B R30, R30 ;  /* 0x0000001eff1e723e */ /* 0x000fe200024050ff */
[C---:B------:R-:W-:Y:S01]  /*8be0*/  FFMA R8, R27.reuse, R36, R8 ;  /* 0x000000241b087223 */ /* 0x040fe20000000008 */
[----:B------:R-:W-:Y:S01]  /*8bf0*/  F2FP.TF32.F32.PACK_B R31, R31 ;  /* 0x0000001fff1f723e */ /* 0x000fe200024050ff */
[C---:B------:R-:W-:Y:S01]  /*8c00*/  FMUL R12, R24.reuse, R16 ;  /* 0x00000010180c7220 */ /* 0x040fe20000400000 */
[C---:B------:R-:W-:Y:S01]  /*8c10*/  FFMA R9, R27.reuse, R37, R9 ;  /* 0x000000251b097223 */ /* 0x040fe20000000009 */
[C---:B------:R-:W-:Y:S01]  /*8c20*/  FMUL R13, R24.reuse, R17 ;  /* 0x00000011180d7220 */ /* 0x040fe20000400000 */
[C---:B------:R-:W-:Y:S01]  /*8c30*/  FFMA R10, R27.reuse, R38, R10 ;  /* 0x000000261b0a7223 */ /* 0x040fe2000000000a */
[C---:B------:R-:W-:Y:S01]  /*8c40*/  FMUL R14, R24.reuse, R18 ;  /* 0x00000012180e7220 */ /* 0x040fe20000400000 */
[C---:B------:R-:W-:Y:S01]  /*8c50*/  FFMA R11, R27.reuse, R39, R15 ;  /* 0x000000271b0b7223 */ /* 0x040fe2000000000f */
[----:B------:R-:W-:Y:S01]  /*8c60*/  FMUL R19, R24, R19 ;  /* 0x0000001318137220 */ /* 0x000fe20000400000 */
[----:B------:R-:W-:Y:S01]  /*8c70*/  F2FP.TF32.F32.PACK_B R4, R4 ;  /* 0x00000004ff04723e */ /* 0x000fe200024050ff */
[C---:B------:R-:W-:Y:S01]  /*8c80*/  FFMA R12, R27.reuse, R40, R12 ;  /* 0x000000281b0c7223 */ /* 0x040fe2000000000c */
[----:B------:R-:W-:Y:S01]  /*8c90*/  F2FP.TF32.F32.PACK_B R5, R5 ;  /* 0x00000005ff05723e */ /* 0x000fe200024050ff */
[----:B------:R-:W-:Y:S01]  /*8ca0*/  SYNCS.ARRIVE.TRANS64.RED.A1T0 RZ, [UR4], RZ ;  /* 0x000000ffffff79a7 */ /* 0x000fe20008100404 */
[----:B------:R1:W-:Y:S01]  /*8cb0*/  STSM.16.M88.4 [R82+0x6400], R28 ;  /* 0x0064001c52007844 */ /* 0x0003e20000000200 */
[----:B------:R-:W-:Y:S01]  /*8cc0*/  F2FP.TF32.F32.PACK_B R6, R6 ;  /* 0x00000006ff06723e */ /* 0x000fe200024050ff */
[C---:B------:R-:W-:Y:S01]  /*8cd0*/  FFMA R13, R27.reuse, R41, R13 ;  /* 0x000000291b0d7223 */ /* 0x040fe2000000000d */
[----:B------:R-:W-:Y:S01]  /*8ce0*/  F2FP.TF32.F32.PACK_B R7, R7 ;  /* 0x00000007ff07723e */ /* 0x000fe200024050ff */
[C---:B------:R-:W-:Y:S01]  /*8cf0*/  FFMA R14, R27.reuse, R42, R14 ;  /* 0x0000002a1b0e7223 */ /* 0x040fe2000000000e */
[----:B------:R-:W-:Y:S01]  /*8d00*/  FFMA R15, R27, R43, R19 ;  /* 0x0000002b1b0f7223 */ /* 0x000fe20000000013 */
[----:B------:R-:W-:Y:S02]  /*8d10*/  F2FP.TF32.F32.PACK_B R8, R8 ;  /* 0x00000008ff08723e */ /* 0x000fe400024050ff */
[----:B------:R1:W-:Y:S01]  /*8d20*/  STSM.16.M88.4 [R81+0x6400], R4 ;  /* 0x0064000451007844 */ /* 0x0003e20000000200 */
[----:B------:R-:W-:Y:S02]  /*8d30*/  F2FP.TF32.F32.PACK_B R9, R9 ;  /* 0x00000009ff09723e */ /* 0x000fe400024050ff */
[----:B------:R-:W-:Y:S02]  /*8d40*/  F2FP.TF32.F32.PACK_B R10, R10 ;  /* 0x0000000aff0a723e */ /* 0x000fe400024050ff */
[----:B------:R-:W-:Y:S02]  /*8d50*/  F2FP.TF32.F32.PACK_B R11, R11 ;  /* 0x0000000bff0b723e */ /* 0x000fe400024050ff */
[----:B------:R-:W-:Y:S02]  /*8d60*/  F2FP.TF32.F32.PACK_B R12, R12 ;  /* 0x0000000cff0c723e */ /* 0x000fe400024050ff */
[----:B------:R-:W-:Y:S01]  /*8d70*/  F2FP.TF32.F32.PACK_B R13, R13 ;  /* 0x0000000dff0d723e */ /* 0x000fe200024050ff */
[----:B------:R1:W-:Y:S01]  /*8d80*/  STSM.16.M88.4 [R83+0x6000], R8 ;  /* 0x0060000853007844 */ /* 0x0003e20000000200 */
[----:B------:R-:W-:Y:S02]  /*8d90*/  F2FP.TF32.F32.PACK_B R14, R14 ;  /* 0x0000000eff0e723e */ /* 0x000fe400024050ff */
[----:B------:R-:W-:Y:S05]  /*8da0*/  F2FP.TF32.F32.PACK_B R15, R15 ;  /* 0x0000000fff0f723e */ /* 0x000fea00024050ff */
[----:B------:R1:W-:Y:S01]  /*8db0*/  STSM.16.M88.4 [R85+0x6000], R12 ;  /* 0x0060000c55007844 */ /* 0x0003e20000000200 */
        /* <DEDUP_REMOVED lines=20> */
.L_x_128:
[----:B------:R-:W-:Y:S05]  /*8f00*/  BSYNC.RECONVERGENT B0 ;  /* 0x0000000000007941 */ /* 0x000fea0003800200 */
.L_x_127:
[----:B------:R-:W-:Y:S01]  /*8f10*/  BAR.SYNC.DEFER_BLOCKING 0x1, 0x80 ;  /* 0x0042000000007b1d */ /* 0x000fe20000010000 */
[----:B------:R-:W-:Y:S01]  /*8f20*/  UISETP.NE.AND UP0, UPT, UR53, -0x4, UPT ;  /* 0xfffffffc3500788c */ /* 0x000fe2000bf05270 */
[----:B------:R-:W-:Y:S08]  /*8f30*/  IADD3 R22, PT, PT, R22, 0x1, RZ ;  /* 0x0000000116167810 */ /* 0x000ff00007ffe0ff */
[----:B------:R-:W-:Y:S05]  /*8f40*/  BRA.U !UP0, `(.L_x_129) ;  /* 0x0000000108287547 */ /* 0x000fea000b800000 */
[----:B------:R-:W-:Y:S01]  /*8f50*/  ISETP.NE.AND P0, PT, R80, RZ, PT ;  /* 0x000000ff5000720c */ /* 0x000fe20003f05270 */
[----:B------:R-:W-:Y:S01]  /*8f60*/  IMAD.U32 R0, RZ, RZ, UR50 ;  /* 0x00000032ff007e24 */ /* 0x000fe2000f8e00ff */
[----:B------:R-:W-:Y:S02]  /*8f70*/  UIADD3 UR4, UPT, UPT, UR50, 0x1, URZ ;  /* 0x0000000132047890 */ /* 0x000fe4000fffe0ff */
[----:B------:R-:W-:Y:S02]  /*8f80*/  ISETP.NE.U32.OR P0, PT, R79, 0x1, !P0 ;  /* 0x000000014f00780c */ /* 0x000fe40004705470 */
[----:B------:R-:W-:Y:S04]  /*8f90*/  UISETP.NE.AND UP0, UPT, UR4, 0x4, UPT ;  /* 0x000000040400788c */ /* 0x000fe8000bf05270 */
[----:B------:R-:W-:Y:S07]  /*8fa0*/  USEL UR50, UR4, URZ, UP0 ;  /* 0x000000ff04327287 */ /* 0x000fee0008000000 */
[----:B------:R-:W-:Y:S05]  /*8fb0*/  @P0 LEA R0, R0, UR49, 0x3 ;  /* 0x0000003100000c11 */ /* 0x000fea000f8e18ff */
[----:B------:R-:W-:Y:S05]  /*8fc0*/  @P0 VIADD R0, R0, 0xa0 ;  /* 0x000000a000000836 */ /* 0x000fea0000000000 */
[----:B------:R-:W-:Y:S04]  /*8fd0*/  @P0 PRMT R0, R90, 0x654, R0 ;  /* 0x000006545a000816 */ /* 0x000fe80000000000 */
[----:B------:R2:W-:Y:S03]  /*8fe0*/  @P0 SYNCS.ARRIVE.TRANS64.RED.A1T0 RZ, [R0+URZ], RZ ;  /* 0x000000ff00ff09a7 */ /* 0x0005e600081004ff */
.L_x_129:
[----:B------:R-:W-:Y:S01]  /*8ff0*/  R2UR UR5, R69 ;  /* 0x00000000450572ca */ /* 0x000fe200000e0000 */
[----:B------:R-:W-:Y:S01]  /*9000*/  UIADD3 UR53, UPT, UPT, UR53, 0x4, URZ ;  /* 0x0000000435357890 */ /* 0x000fe2000fffe0ff */
[----:B------:R-:W-:Y:S01]  /*9010*/  R2UR UR4, R70 ;  /* 0x00000000460472ca */ /* 0x000fe200000e0000 */
[----:B------:R-:W-:Y:S01]  /*9020*/  UMOV UR51, UR62 ;  /* 0x0000003e00337c82 */ /* 0x000fe20008000000 */
[----:B------:R-:W-:Y:S02]  /*9030*/  LOP3.LUT P0, RZ, R54, 0x1, RZ, 0xc0, !PT ;  /* 0x0000000136ff7812 */ /* 0x000fe4000780c0ff */
[----:B------:R-:W-:Y:S02]  /*9040*/  ISETP.NE.AND P1, PT, R22, 0x2, PT ;  /* 0x000000021600780c */ /* 0x000fe40003f25270 */
[----:B------:R-:W-:Y:S02]  /*9050*/  LOP3.LUT R56, R56, 0x1, RZ, 0x3c, !PT ;  /* 0x0000000138387812 */ /* 0x000fe400078e3cff */
[----:B--2---:R-:W-:Y:S02]  /*9060*/  SEL R0, RZ, 0x1, P1 ;  /* 0x00000001ff007807 */ /* 0x004fe40000800000 */
[----:B------:R-:W-:Y:S01]  /*9070*/  SEL R22, R22, RZ, P1 ;  /* 0x000000ff16167207 */ /* 0x000fe20000800000 */
[----:B------:R-:W-:Y:S01]  /*9080*/  UIADD3 UR21, UPT, UPT, UR36, UR5, URZ ;  /* 0x0000000524157290 */ /* 0x000fe2000fffe0ff */
[----:B------:R-:W-:Y:S01]  /*9090*/  LOP3.LUT R57, R57, R0, RZ, 0x3c, !PT ;  /* 0x0000000039397212 */ /* 0x000fe200078e3cff */
[----:B------:R-:W-:Y:S02]  /*90a0*/  UIADD3 UR52, UPT, UPT, UR37, UR4, URZ ;  /* 0x0000000425347290 */ /* 0x000fe4000fffe0ff */
[----:B------:R-:W-:Y:S10]  /*90b0*/  @P0 BRA `(.L_x_130) ;  /* 0xffffffc8002c0947 */ /* 0x000ff4000383ffff */
[----:B------:R-:W-:-:S09]  /*90c0*/  UISETP.NE.AND UP0, UPT, UR63, URZ, UPT ;  /* 0x000000ff3f00728c */ /* 0x000fd2000bf05270 */
[----:B------:R-:W-:Y:S05]  /*90d0*/  BRA.U !UP0, `(.L_x_131) ;  /* 0x0000000108487547 */ /* 0x000fea000b800000 */
[----:B------:R-:W2:Y:S02]  /*90e0*/  LDCU.64 UR4, c[0x0][0x990] ;  /* 0x00013200ff0477ac */ /* 0x000ea40008000a00 */
[----:B--2---:R-:W-:-:S04]  /*90f0*/  UISETP.NE.U32.AND UP0, UPT, UR4, URZ, UPT ;  /* 0x000000ff0400728c */ /* 0x004fc8000bf05070 */
[----:B------:R-:W-:-:S09]  /*9100*/  UISETP.NE.AND.EX UP0, UPT, UR5, URZ, UPT, UP0 ;  /* 0x000000ff0500728c */ /* 0x000fd2000bf05300 */
[----:B------:R-:W-:Y:S05]  /*9110*/  BRA.U UP0, `(.L_x_132) ;  /* 0x00000001000c7547 */ /* 0x000fea000b800000 */
[----:B------:R-:W-:-:S13]  /*9120*/  FSETP.NEU.AND P0, PT, R27, RZ, PT ;  /* 0x000000ff1b00720b */ /* 0x000fda0003f0d000 */
[----:B------:R-:W-:Y:S05]  /*9130*/  @!P0 EXIT ;  /* 0x000000000000894d */ /* 0x000fea0003800000 */
[----:B------:R-:W-:Y:S05]  /*9140*/  BRA `(.L_x_131) ;  /* 0x00000000002c7947 */ /* 0x000fea0003800000 */
.L_x_132:
[----:B------:R-:W-:Y:S01]  /*9150*/  ISETP.NE.AND P0, PT, R78, RZ, PT ;  /* 0x000000ff4e00720c */ /* 0x000fe20003f05270 */
[----:B------:R-:W-:-:S12]  /*9160*/  BSSY.RECONVERGENT B0, `(.L_x_131) ;  /* 0x0000009000007945 */ /* 0x000fd80003800200 */
[----:B------:R-:W-:Y:S05]  /*9170*/  @P0 BRA `(.L_x_133) ;  /* 0x0000000000140947 */ /* 0x000fea0003800000 */
[----:B------:R-:W2:Y:S02]  /*9180*/  LDCU.64 UR4, c[0x0][0x988] ;  /* 0x00013100ff0477ac */ /* 0x000ea40008000a00 */
[----:B--2---:R-:W-:-:S04]  /*9190*/  ISETP.NE.U32.AND P0, PT, RZ, UR4, PT ;  /* 0x00000004ff007c0c */ /* 0x004fc8000bf05070 */
[----:B------:R-:W-:-:S13]  /*91a0*/  ISETP.NE.AND.EX P0, PT, RZ, UR5, PT, P0 ;  /* 0x00000005ff007c0c */ /* 0x000fda000bf05300 */
[----:B------:R-:W-:Y:S05]  /*91b0*/  @!P0 EXIT ;  /* 0x000000000000894d */ /* 0x000fea0003800000 */
[----:B------:R-:W-:Y:S05]  /*91c0*/  BRA `(.L_x_134) ;  /* 0x0000000000087947 */ /* 0x000fea0003800000 */
.L_x_133:
[----:B------:R-:W-:-:S13]  /*91d0*/  FSETP.NEU.AND P0, PT, R27, RZ, PT ;  /* 0x000000ff1b00720b */ /* 0x000fda0003f0d000 */
[----:B------:R-:W-:Y:S05]  /*91e0*/  @!P0 EXIT ;  /* 0x000000000000894d */ /* 0x000fea0003800000 */
.L_x_134:
[----:B------:R-:W-:Y:S05]  /*91f0*/  BSYNC.RECONVERGENT B0 ;  /* 0x0000000000007941 */ /* 0x000fea0003800200 */
.L_x_131:
[----:B------:R-:W2:Y:S01]  /*9200*/  S2UR UR5, SR_CgaCtaId ;  /* 0x00000000000579c3 */ /* 0x000ea20000008800 */
[----:B------:R-:W-:Y:S01]  /*9210*/  ULEA UR4, UR50, UR49, 0x3 ;  /* 0x0000003132047291 */ /* 0x000fe2000f8e18ff */
[----:B------:R-:W-:-:S04]  /*9220*/  DEPBAR.LE SB0, 0x0 ;  /* 0x000080000000791a */ /* 0x000fc80000000000 */
[----:B------:R-:W-:-:S04]  /*9230*/  UIADD3 UR4, UPT, UPT, UR4, 0xa0, URZ ;  /* 0x000000a004047890 */ /* 0x000fc8000fffe0ff */
[----:B--2---:R-:W-:-:S09]  /*9240*/  UPRMT UR4, UR5, 0x654, UR4 ;  /* 0x0000065405047896 */ /* 0x004fd20008000004 */
[----:B------:R-:W-:Y:S01]  /*9250*/  SYNCS.ARRIVE.TRANS64.RED.A1T0 RZ, [UR4], RZ ;  /* 0x000000ffffff79a7 */ /* 0x000fe20008100404 */
[----:B------:R-:W-:Y:S05]  /*9260*/  EXIT ;  /* 0x000000000000794d */ /* 0x000fea0003800000 */
.L_x_25:
[----:B------:R-:W-:Y:S07]  /*9270*/  MOV R0, UR9 ;  /* 0x0000000900007c02 */ /* 0x000fee0008000f00 */
.L_x_135:
[----:B--2---:R2:W3:Y:S02]  /*9280*/  SYNCS.PHASECHK.TRANS64.TRYWAIT P0, [R0+URZ+0x40], R5 ;  /* 0x00004005000075a7 */ /* 0x0044e400080011ff */
[----:B---3--:R-:W-:Y:S05]  /*9290*/  @!P0 NANOSLEEP.SYNCS 0x989680 ;  /* 0x009896800000895d */ /* 0x008fea0003900000 */
[----:B------:R-:W3:Y:S02]  /*92a0*/  @!P0 SYNCS.PHASECHK.TRANS64 P0, [R0+URZ+0x40], R5 ;  /* 0x00004005000085a7 */ /* 0x000ee400080010ff */
[----:B---3--:R-:W-:Y:S05]  /*92b0*/  @!P0 BRA `(.L_x_135) ;  /* 0xfffffffc00f08947 */ /* 0x008fea000383ffff */
[----:B------:R-:W-:Y:S05]  /*92c0*/  BRA `(.L_x_24) ;  /* 0xffffff8800307947 */ /* 0x000fea000383ffff */
.L_x_32:
[----:B------:R-:W-:Y:S07]  /*92d0*/  MOV R0, UR9 ;  /* 0x0000000900007c02 */ /* 0x000fee0008000f00 */
.L_x_136:
[----:B-1----:R1:W2:Y:S02]  /*92e0*/  SYNCS.PHASECHK.TRANS64.TRYWAIT P0, [R0+URZ+0x40], R5 ;  /* 0x00004005000075a7 */ /* 0x0022a400080011ff */
[----:B--2---:R-:W-:Y:S05]  /*92f0*/  @!P0 NANOSLEEP.SYNCS 0x989680 ;  /* 0x009896800000895d */ /* 0x004fea0003900000 */
[----:B------:R-:W2:Y:S02]  /*9300*/  @!P0 SYNCS.PHASECHK.TRANS64 P0, [R0+URZ+0x40], R5 ;  /* 0x00004005000085a7 */ /* 0x000ea400080010ff */
[----:B--2---:R-:W-:Y:S05]  /*9310*/  @!P0 BRA `(.L_x_136) ;  /* 0xfffffffc00f08947 */ /* 0x004fea000383ffff */
[----:B------:R-:W-:Y:S05]  /*9320*/  BRA `(.L_x_31) ;  /* 0xffffff8c00c87947 */ /* 0x000fea000383ffff */
.L_x_37:
[----:B-1----:R-:W-:-:S07]  /*9330*/  MOV R0, UR29 ;  /* 0x0000001d00007c02 */ /* 0x002fce0008000f00 */
.L_x_137:
[----:B-1----:R1:W2:Y:S02]  /*9340*/  SYNCS.PHASECHK.TRANS64.TRYWAIT P0, [R0+URZ+0xd0], R4 ;  /* 0x0000d004000075a7 */ /* 0x0022a400080011ff */
[----:B--2---:R-:W-:Y:S05]  /*9350*/  @!P0 NANOSLEEP.SYNCS 0x989680 ;  /* 0x009896800000895d */ /* 0x004fea0003900000 */
[----:B------:R-:W2:Y:S02]  /*9360*/  @!P0 SYNCS.PHASECHK.TRANS64 P0, [R0+URZ+0xd0], R4 ;  /* 0x0000d004000085a7 */ /* 0x000ea400080010ff */
[----:B--2---:R-:W-:Y:S05]  /*9370*/  @!P0 BRA `(.L_x_137) ;  /* 0xfffffffc00f08947 */ /* 0x004fea000383ffff */
[----:B------:R-:W-:Y:S05]  /*9380*/  BRA `(.L_x_138) ;  /* 0xffffff9000a47947 */ /* 0x000fea000383ffff */
.L_x_41:
[----:B------:R-:W-:-:S07]  /*9390*/  MOV R0, UR4 ;  /* 0x0000000400007c02 */ /* 0x000fce0008000f00 */
.L_x_139:
[----:B-1----:R1:W2:Y:S02]  /*93a0*/  SYNCS.PHASECHK.TRANS64.TRYWAIT P0, [R0+URZ], R2 ;  /* 0x00000002000075a7 */ /* 0x0022a400080011ff */
[----:B--2---:R-:W-:Y:S05]  /*93b0*/  @!P0 NANOSLEEP.SYNCS 0x989680 ;  /* 0x009896800000895d */ /* 0x004fea0003900000 */
[----:B------:R-:W2:Y:S02]  /*93c0*/  @!P0 SYNCS.PHASECHK.TRANS64 P0, [R0+URZ], R2 ;  /* 0x00000002000085a7 */ /* 0x000ea400080010ff */
[----:B--2---:R-:W-:Y:S05]  /*93d0*/  @!P0 BRA `(.L_x_139) ;  /* 0xfffffffc00f08947 */ /* 0x004fea000383ffff */
[----:B------:R-:W-:Y:S05]  /*93e0*/  BRA `(.L_x_140) ;  /* 0xffffff9800387947 */ /* 0x000fea000383ffff */
.L_x_42:
[----:B------:R-:W-:-:S07]  /*93f0*/  MOV R0, UR5 ;  /* 0x0000000500007c02 */ /* 0x000fce0008000f00 */
.L_x_141:
[----:B-1----:R1:W2:Y:S02]  /*9400*/  SYNCS.PHASECHK.TRANS64.TRYWAIT P0, [R0+URZ], R3 ;  /* 0x00000003000075a7 */ /* 0x0022a400080011ff */
[----:B--2---:R-:W-:Y:S05]  /*9410*/  @!P0 NANOSLEEP.SYNCS 0x989680 ;  /* 0x009896800000895d */ /* 0x004fea0003900000 */
[----:B------:R-:W2:Y:S02]  /*9420*/  @!P0 SYNCS.PHASECHK.TRANS64 P0, [R0+URZ], R3 ;  /* 0x00000003000085a7 */ /* 0x000ea400080010ff */
[----:B--2---:R-:W-:Y:S05]  /*9430*/  @!P0 BRA `(.L_x_141) ;  /* 0xfffffffc00f08947 */ /* 0x004fea000383ffff */
[----:B------:R-:W-:Y:S05]  /*9440*/  BRA `(.L_x_142) ;  /* 0xffffff9800447947 */ /* 0x000fea000383ffff */
.L_x_43:
[----:B------:R-:W-:-:S07]  /*9450*/  MOV R0, UR5 ;  /* 0x0000000500007c02 */ /* 0x000fce0008000f00 */
.L_x_143:
[----:B-1----:R1:W2:Y:S02]  /*9460*/  SYNCS.PHASECHK.TRANS64.TRYWAIT P0, [R0+URZ], R3 ;  /* 0x00000003000075a7 */ /* 0x0022a400080011ff */
[----:B--2---:R-:W-:Y:S05]  /*9470*/  @!P0 NANOSLEEP.SYNCS 0x989680 ;  /* 0x009896800000895d */ /* 0x004fea0003900000 */
[----:B------:R-:W2:Y:S02]  /*9480*/  @!P0 SYNCS.PHASECHK.TRANS64 P0, [R0+URZ], R3 ;  /* 0x00000003000085a7 */ /* 0x000ea400080010ff */
[----:B--2---:R-:W-:Y:S05]  /*9490*/  @!P0 BRA `(.L_x_143) ;  /* 0xfffffffc00f08947 */ /* 0x004fea000383ffff */
[----:B------:R-:W-:Y:S05]  /*94a0*/  BRA `(.L_x_144) ;  /* 0xffffff9800507947 */ /* 0x000fea000383ffff */
.L_x_44:
[----:B------:R-:W-:-:S07]  /*94b0*/  MOV R0, UR5 ;  /* 0x0000000500007c02 */ /* 0x000fce0008000f00 */
.L_x_145:
[----:B-1----:R1:W2:Y:S02]  /*94c0*/  SYNCS.PHASECHK.TRANS64.TRYWAIT P0, [R0+URZ], R3 ;  /* 0x00000003000075a7 */ /* 0x0022a400080011ff */
[----:B--2---:R-:W-:Y:S05]  /*94d0*/  @!P0 NANOSLEEP.SYNCS 0x989680 ;  /* 0x009896800000895d */ /* 0x004fea0003900000 */
[----:B------:R-:W2:Y:S02]  /*94e0*/  @!P0 SYNCS.PHASECHK.TRANS64 P0, [R0+URZ], R3 ;  /* 0x00000003000085a7 */ /* 0x000ea400080010ff */
[----:B--2---:R-:W-:Y:S05]  /*94f0*/  @!P0 BRA `(.L_x_145) ;  /* 0xfffffffc00f08947 */ /* 0x004fea000383ffff */
[----:B------:R-:W-:Y:S05]  /*9500*/  BRA `(.L_x_146) ;  /* 0xffffff98005c7947 */ /* 0x000fea000383ffff */
.L_x_45:
[----:B------:R-:W-:-:S07]  /*9510*/  MOV R0, UR5 ;  /* 0x0000000500007c02 */ /* 0x000fce0008000f00 */
.L_x_147:
[----:B-1----:R1:W2:Y:S02]  /*9520*/  SYNCS.PHASECHK.TRANS64.TRYWAIT P0, [R0+URZ], R3 ;  /* 0x00000003000075a7 */ /* 0x0022a400080011ff */
[----:B--2---:R-:W-:Y:S05]  /*9530*/  @!P0 NANOSLEEP.SYNCS 0x989680 ;  /* 0x009896800000895d */ /* 0x004fea0003900000 */
[----:B------:R-:W2:Y:S02]  /*9540*/  @!P0 SYNCS.PHASECHK.TRANS64 P0, [R0+URZ], R3 ;  /* 0x00000003000085a7 */ /* 0x000ea400080010ff */
[----:B--2---:R-:W-:Y:S05]  /*9550*/  @!P0 BRA `(.L_x_147) ;  /* 0xfffffffc00f08947 */ /* 0x004fea000383ffff */
[----:B------:R-:W-:Y:S05]  /*9560*/  BRA `(.L_x_148) ;  /* 0xffffff9800687947 */ /* 0x000fea000383ffff */
.L_x_46:
[----:B------:R-:W-:-:S07]  /*9570*/  MOV R0, UR5 ;  /* 0x0000000500007c02 */ /* 0x000fce0008000f00 */
.L_x_149:
[----:B-1----:R1:W2:Y:S02]  /*9580*/  SYNCS.PHASECHK.TRANS64.TRYWAIT P0, [R0+URZ], R3 ;  /* 0x00000003000075a7 */ /* 0x0022a400080011ff */
[----:B--2---:R-:W-:Y:S05]  /*9590*/  @!P0 NANOSLEEP.SYNCS 0x989680 ;  /* 0x009896800000895d */ /* 0x004fea0003900000 */
[----:B------:R-:W2:Y:S02]  /*95a0*/  @!P0 SYNCS.PHASECHK.TRANS64 P0, [R0+URZ], R3 ;  /* 0x00000003000085a7 */ /* 0x000ea400080010ff */
[----:B--2---:R-:W-:Y:S05]  /*95b0*/  @!P0 BRA `(.L_x_149) ;  /* 0xfffffffc00f08947 */ /* 0x004fea000383ffff */
[----:B------:R-:W-:Y:S05]  /*95c0*/  BRA `(.L_x_150) ;  /* 0xffffff9800747947 */ /* 0x000fea000383ffff */
.L_x_47:
[----:B------:R-:W-:-:S07]  /*95d0*/  MOV R0, UR5 ;  /* 0x0000000500007c02 */ /* 0x000fce0008000f00 */
.L_x_151:
[----:B-1----:R1:W2:Y:S02]  /*95e0*/  SYNCS.PHASECHK.TRANS64.TRYWAIT P0, [R0+URZ], R3 ;  /* 0x00000003000075a7 */ /* 0x0022a400080011ff */
[----:B--2---:R-:W-:Y:S05]  /*95f0*/  @!P0 NANOSLEEP.SYNCS 0x989680 ;  /* 0x009896800000895d */ /* 0x004fea0003900000 */
[----:B------:R-:W2:Y:S02]  /*9600*/  @!P0 SYNCS.PHASECHK.TRANS64 P0, [R0+URZ], R3 ;  /* 0x00000003000085a7 */ /* 0x000ea400080010ff */
[----:B--2---:R-:W-:Y:S05]  /*9610*/  @!P0 BRA `(.L_x_151) ;  /* 0xfffffffc00f08947 */ /* 0x004fea000383ffff */
[----:B------:R-:W-:Y:S05]  /*9620*/  BRA `(.L_x_152) ;  /* 0xffffff9800807947 */ /* 0x000fea000383ffff */
.L_x_50:
[----:B------:R-:W-:-:S07]  /*9630*/  MOV R4, UR4 ;  /* 0x0000000400047c02 */ /* 0x000fce0008000f00 */
.L_x_153:
[----:B--2---:R2:W3:Y:S02]  /*9640*/  SYNCS.PHASECHK.TRANS64.TRYWAIT P1, [R4+URZ+0xd8], R6 ;  /* 0x0000d806040075a7 */ /* 0x0044e400080211ff */
[----:B---3--:R-:W-:Y:S05]  /*9650*/  @!P1 NANOSLEEP.SYNCS 0x989680 ;  /* 0x009896800000995d */ /* 0x008fea0003900000 */
[----:B------:R-:W3:Y:S02]  /*9660*/  @!P1 SYNCS.PHASECHK.TRANS64 P1, [R4+URZ+0xd8], R6 ;  /* 0x0000d806040095a7 */ /* 0x000ee400080210ff */
[----:B---3--:R-:W-:Y:S05]  /*9670*/  @!P1 BRA `(.L_x_153) ;  /* 0xfffffffc00f09947 */ /* 0x008fea000383ffff */
[----:B------:R-:W-:Y:S05]  /*9680*/  BRA `(.L_x_154) ;  /* 0xffffff9800ec7947 */ /* 0x000fea000383ffff */
.L_x_51:
[----:B--2---:R-:W-:-:S07]  /*9690*/  MOV R4, UR4 ;  /* 0x0000000400047c02 */ /* 0x004fce0008000f00 */
.L_x_155:
[----:B--2---:R2:W3:Y:S02]  /*96a0*/  SYNCS.PHASECHK.TRANS64.TRYWAIT P1, [R4+URZ+0xd0], R5 ;  /* 0x0000d005040075a7 */ /* 0x0044e400080211ff */
[----:B---3--:R-:W-:Y:S05]  /*96b0*/  @!P1 NANOSLEEP.SYNCS 0x989680 ;  /* 0x009896800000995d */ /* 0x008fea0003900000 */
[----:B------:R-:W3:Y:S02]  /*96c0*/  @!P1 SYNCS.PHASECHK.TRANS64 P1, [R4+URZ+0xd0], R5 ;  /* 0x0000d005040095a7 */ /* 0x000ee400080210ff */
[----:B---3--:R-:W-:Y:S05]  /*96d0*/  @!P1 BRA `(.L_x_155) ;  /* 0xfffffffc00f09947 */ /* 0x008fea000383ffff */
[----:B------:R-:W-:Y:S05]  /*96e0*/  BRA `(.L_x_156) ;  /* 0xffffff9800f47947 */ /* 0x000fea000383ffff */
.L_x_59:
[----:B------:R-:W-:-:S07]  /*96f0*/  MOV R0, UR20 ;  /* 0x0000001400007c02 */ /* 0x000fce0008000f00 */
.L_x_157:
[----:B-1----:R1:W2:Y:S02]  /*9700*/  SYNCS.PHASECHK.TRANS64.TRYWAIT P0, [R0+URZ+0xd0], R2 ;  /* 0x0000d002000075a7 */ /* 0x0022a400080011ff */
[----:B--2---:R-:W-:Y:S05]  /*9710*/  @!P0 NANOSLEEP.SYNCS 0x989680 ;  /* 0x009896800000895d */ /* 0x004fea0003900000 */
[----:B------:R-:W2:Y:S02]  /*9720*/  @!P0 SYNCS.PHASECHK.TRANS64 P0, [R0+URZ+0xd0], R2 ;  /* 0x0000d002000085a7 */ /* 0x000ea400080010ff */
[----:B--2---:R-:W-:Y:S05]  /*9730*/  @!P0 BRA `(.L_x_157) ;  /* 0xfffffffc00f08947 */ /* 0x004fea000383ffff */
[----:B------:R-:W-:Y:S05]  /*9740*/  BRA `(.L_x_158) ;  /* 0xffffffa000847947 */ /* 0x000fea000383ffff */
.L_x_60:
[----:B------:R-:W-:-:S07]  /*9750*/  MOV R0, UR25 ;  /* 0x0000001900007c02 */ /* 0x000fce0008000f00 */
.L_x_159:
[----:B-1----:R1:W2:Y:S02]  /*9760*/  SYNCS.PHASECHK.TRANS64.TRYWAIT P0, [R0+URZ+0xf0], R2 ;  /* 0x0000f002000075a7 */ /* 0x0022a400080011ff */
[----:B--2---:R-:W-:Y:S05]  /*9770*/  @!P0 NANOSLEEP.SYNCS 0x989680 ;  /* 0x009896800000895d */ /* 0x004fea0003900000 */
[----:B------:R-:W2:Y:S02]  /*9780*/  @!P0 SYNCS.PHASECHK.TRANS64 P0, [R0+URZ+0xf0], R2 ;  /* 0x0000f002000085a7 */ /* 0x000ea400080010ff */
[----:B--2---:R-:W-:Y:S05]  /*9790*/  @!P0 BRA `(.L_x_159) ;  /* 0xfffffffc00f08947 */ /* 0x004fea000383ffff */
[----:B------:R-:W-:Y:S05]  /*97a0*/  BRA `(.L_x_160) ;  /* 0xffffffa0009c7947 */ /* 0x000fea000383ffff */
.L_x_63:
[----:B-1----:R-:W-:Y:S07]  /*97b0*/  MOV R0, UR18 ;  /* 0x0000001200007c02 */ /* 0x002fee0008000f00 */
.L_x_161:
[----:B-1----:R1:W2:Y:S02]  /*97c0*/  SYNCS.PHASECHK.TRANS64.TRYWAIT P0, [R0+URZ], R3 ;  /* 0x00000003000075a7 */ /* 0x0022a400080011ff */
[----:B--2---:R-:W-:Y:S05]  /*97d0*/  @!P0 NANOSLEEP.SYNCS 0x989680 ;  /* 0x009896800000895d */ /* 0x004fea0003900000 */
[----:B------:R-:W2:Y:S02]  /*97e0*/  @!P0 SYNCS.PHASECHK.TRANS64 P0, [R0+URZ], R3 ;  /* 0x00000003000085a7 */ /* 0x000ea400080010ff */
[----:B--2---:R-:W-:Y:S05]  /*97f0*/  @!P0 BRA `(.L_x_161) ;  /* 0xfffffffc00f08947 */ /* 0x004fea000383ffff */
[----:B------:R-:W-:Y:S05]  /*9800*/  BRA `(.L_x_62) ;  /* 0xffffffa000c07947 */ /* 0x000fea000383ffff */
.L_x_66:
[----:B------:R-:W-:-:S07]  /*9810*/  MOV R0, UR4 ;  /* 0x0000000400007c02 */ /* 0x000fce0008000f00 */
.L_x_162:
[----:B-1----:R1:W3:Y:S02]  /*9820*/  SYNCS.PHASECHK.TRANS64.TRYWAIT P0, [R0+URZ], R2 ;  /* 0x00000002000075a7 */ /* 0x0022e400080011ff */
[----:B---3--:R-:W-:Y:S05]  /*9830*/  @!P0 NANOSLEEP.SYNCS 0x989680 ;  /* 0x009896800000895d */ /* 0x008fea0003900000 */
[----:B------:R-:W3:Y:S02]  /*9840*/  @!P0 SYNCS.PHASECHK.TRANS64 P0, [R0+URZ], R2 ;  /* 0x00000002000085a7 */ /* 0x000ee400080010ff */
[----:B---3--:R-:W-:Y:S05]  /*9850*/  @!P0 BRA `(.L_x_162) ;  /* 0xfffffffc00f08947 */ /* 0x008fea000383ffff */
[----:B------:R-:W-:Y:S05]  /*9860*/  BRA `(.L_x_163) ;  /* 0xffffffa400c07947 */ /* 0x000fea000383ffff */
.L_x_67:
[----:B------:R-:W-:-:S07]  /*9870*/  MOV R0, UR4 ;  /* 0x0000000400007c02 */ /* 0x000fce0008000f00 */
.L_x_164:
[----:B-1----:R1:W2:Y:S02]  /*9880*/  SYNCS.PHASECHK.TRANS64.TRYWAIT P0, [R0+URZ], R2 ;  /* 0x00000002000075a7 */ /* 0x0022a400080011ff */
[----:B--2---:R-:W-:Y:S05]  /*9890*/  @!P0 NANOSLEEP.SYNCS 0x989680 ;  /* 0x009896800000895d */ /* 0x004fea0003900000 */
[----:B------:R-:W2:Y:S02]  /*98a0*/  @!P0 SYNCS.PHASECHK.TRANS64 P0, [R0+URZ], R2 ;  /* 0x00000002000085a7 */ /* 0x000ea400080010ff */
[----:B--2---:R-:W-:Y:S05]  /*98b0*/  @!P0 BRA `(.L_x_164) ;  /* 0xfffffffc00f08947 */ /* 0x004fea000383ffff */
[----:B------:R-:W-:Y:S05]  /*98c0*/  BRA `(.L_x_165) ;  /* 0xffffffa400cc7947 */ /* 0x000fea000383ffff */
.L_x_72:
[----:B------:R-:W-:Y:S07]  /*98d0*/  MOV R0, UR20 ;  /* 0x0000001400007c02 */ /* 0x000fee0008000f00 */
.L_x_166:
[----:B-1----:R1:W2:Y:S02]  /*98e0*/  SYNCS.PHASECHK.TRANS64.TRYWAIT P0, [R0+URZ+0xd0], R2 ;  /* 0x0000d002000075a7 */ /* 0x0022a400080011ff */
[----:B--2---:R-:W-:Y:S05]  /*98f0*/  @!P0 NANOSLEEP.SYNCS 0x989680 ;  /* 0x009896800000895d */ /* 0x004fea0003900000 */
[----:B------:R-:W2:Y:S02]  /*9900*/  @!P0 SYNCS.PHASECHK.TRANS64 P0, [R0+URZ+0xd0], R2 ;  /* 0x0000d002000085a7 */ /* 0x000ea400080010ff */
[----:B--2---:R-:W-:Y:S05]  /*9910*/  @!P0 BRA `(.L_x_166) ;  /* 0xfffffffc00f08947 */ /* 0x004fea000383ffff */
[----:B------:R-:W-:Y:S05]  /*9920*/  BRA `(.L_x_167) ;  /* 0xffffffac00247947 */ /* 0x000fea000383ffff */
.L_x_75:
[----:B------:R-:W-:Y:S07]  /*9930*/  MOV R0, UR20 ;  /* 0x0000001400007c02 */ /* 0x000fee0008000f00 */
.L_x_168:
[----:B-1----:R1:W2:Y:S02]  /*9940*/  SYNCS.PHASECHK.TRANS64.TRYWAIT P2, [R0+URZ+0xc8], R2 ;  /* 0x0000c802000075a7 */ /* 0x0022a400080411ff */
[----:B--2---:R-:W-:Y:S05]  /*9950*/  @!P2 NANOSLEEP.SYNCS 0x989680 ;  /* 0x009896800000a95d */ /* 0x004fea0003900000 */
[----:B------:R-:W2:Y:S02]  /*9960*/  @!P2 SYNCS.PHASECHK.TRANS64 P2, [R0+URZ+0xc8], R2 ;  /* 0x0000c8020000a5a7 */ /* 0x000ea400080410ff */
[----:B--2---:R-:W-:Y:S05]  /*9970*/  @!P2 BRA `(.L_x_168) ;  /* 0xfffffffc00f0a947 */ /* 0x004fea000383ffff */
[----:B------:R-:W-:Y:S05]  /*9980*/  BRA `(.L_x_74) ;  /* 0xffffffb0007c7947 */ /* 0x000fea000383ffff */
.L_x_78:
[----:B------:R-:W-:Y:S07]  /*9990*/  MOV R2, UR20 ;  /* 0x0000001400027c02 */ /* 0x000fee0008000f00 */
.L_x_169:
[----:B-1----:R1:W2:Y:S02]  /*99a0*/  SYNCS.PHASECHK.TRANS64.TRYWAIT P1, [R2+URZ+0xa0], R8 ;  /* 0x0000a008020075a7 */ /* 0x0022a400080211ff */
[----:B--2---:R-:W-:Y:S05]  /*99b0*/  @!P1 NANOSLEEP.SYNCS 0x989680 ;  /* 0x009896800000995d */ /* 0x004fea0003900000 */
[----:B------:R-:W2:Y:S02]  /*99c0*/  @!P1 SYNCS.PHASECHK.TRANS64 P1, [R2+URZ+0xa0], R8 ;  /* 0x0000a008020095a7 */ /* 0x000ea400080210ff */
[----:B--2---:R-:W-:Y:S05]  /*99d0*/  @!P1 BRA `(.L_x_169) ;  /* 0xfffffffc00f09947 */ /* 0x004fea000383ffff */
[----:B------:R-:W-:Y:S05]  /*99e0*/  BRA `(.L_x_170) ;  /* 0xffffffb400307947 */ /* 0x000fea000383ffff */
.L_x_79:
[----:B------:R-:W-:Y:S07]  /*99f0*/  MOV R2, UR20 ;  /* 0x0000001400027c02 */ /* 0x000fee0008000f00 */
.L_x_171:
[----:B-1----:R1:W2:Y:S02]  /*9a00*/  SYNCS.PHASECHK.TRANS64.TRYWAIT P1, [R2+URZ+0xa8], R8 ;  /* 0x0000a808020075a7 */ /* 0x0022a400080211ff */
[----:B--2---:R-:W-:Y:S05]  /*9a10*/  @!P1 NANOSLEEP.SYNCS 0x989680 ;  /* 0x009896800000995d */ /* 0x004fea0003900000 */
[----:B------:R-:W2:Y:S02]  /*9a20*/  @!P1 SYNCS.PHASECHK.TRANS64 P1, [R2+URZ+0xa8], R8 ;  /* 0x0000a808020095a7 */ /* 0x000ea400080210ff */
[----:B--2---:R-:W-:Y:S05]  /*9a30*/  @!P1 BRA `(.L_x_171) ;  /* 0xfffffffc00f09947 */ /* 0x004fea000383ffff */
[----:B------:R-:W-:Y:S05]  /*9a40*/  BRA `(.L_x_172) ;  /* 0xffffffb400787947 */ /* 0x000fea000383ffff */
.L_x_80:
[----:B------:R-:W-:Y:S07]  /*9a50*/  MOV R2, UR20 ;  /* 0x0000001400027c02 */ /* 0x000fee0008000f00 */
.L_x_173:
[----:B-1----:R1:W2:Y:S02]  /*9a60*/  SYNCS.PHASECHK.TRANS64.TRYWAIT P1, [R2+URZ+0xb0], R8 ;  /* 0x0000b008020075a7 */ /* 0x0022a400080211ff */
[----:B--2---:R-:W-:Y:S05]  /*9a70*/  @!P1 NANOSLEEP.SYNCS 0x989680 ;  /* 0x009896800000995d */ /* 0x004fea0003900000 */
[----:B------:R-:W2:Y:S02]  /*9a80*/  @!P1 SYNCS.PHASECHK.TRANS64 P1, [R2+URZ+0xb0], R8 ;  /* 0x0000b008020095a7 */ /* 0x000ea400080210ff */
[----:B--2---:R-:W-:Y:S05]  /*9a90*/  @!P1 BRA `(.L_x_173) ;  /* 0xfffffffc00f09947 */ /* 0x004fea000383ffff */
[----:B------:R-:W-:Y:S05]  /*9aa0*/  BRA `(.L_x_174) ;  /* 0xffffffb400c07947 */ /* 0x000fea000383ffff */
.L_x_81:
[----:B------:R-:W-:Y:S07]  /*9ab0*/  MOV R0, UR20 ;  /* 0x0000001400007c02 */ /* 0x000fee0008000f00 */
.L_x_175:
[----:B-1----:R1:W2:Y:S02]  /*9ac0*/  SYNCS.PHASECHK.TRANS64.TRYWAIT P0, [R0+URZ+0xb8], R8 ;  /* 0x0000b808000075a7 */ /* 0x0022a400080011ff */
[----:B--2---:R-:W-:Y:S05]  /*9ad0*/  @!P0 NANOSLEEP.SYNCS 0x989680 ;  /* 0x009896800000895d */ /* 0x004fea0003900000 */
[----:B------:R-:W2:Y:S02]  /*9ae0*/  @!P0 SYNCS.PHASECHK.TRANS64 P0, [R0+URZ+0xb8], R8 ;  /* 0x0000b808000085a7 */ /* 0x000ea400080010ff */
[----:B--2---:R-:W-:Y:S05]  /*9af0*/  @!P0 BRA `(.L_x_175) ;  /* 0xfffffffc00f08947 */ /* 0x004fea000383ffff */
[----:B------:R-:W-:Y:S05]  /*9b00*/  BRA `(.L_x_176) ;  /* 0xffffffb8000c7947 */ /* 0x000fea000383ffff */
.L_x_83:
[----:B------:R-:W-:-:S07]  /*9b10*/  MOV R0, UR20 ;  /* 0x0000001400007c02 */ /* 0x000fce0008000f00 */
.L_x_177:
[----:B--2---:R2:W3:Y:S02]  /*9b20*/  SYNCS.PHASECHK.TRANS64.TRYWAIT P0, [R0+URZ+0xa0], R2 ;  /* 0x0000a002000075a7 */ /* 0x0044e400080011ff */
[----:B---3--:R-:W-:Y:S05]  /*9b30*/  @!P0 NANOSLEEP.SYNCS 0x989680 ;  /* 0x009896800000895d */ /* 0x008fea0003900000 */
[----:B------:R-:W3:Y:S02]  /*9b40*/  @!P0 SYNCS.PHASECHK.TRANS64 P0, [R0+URZ+0xa0], R2 ;  /* 0x0000a002000085a7 */ /* 0x000ee400080010ff */
[----:B---3--:R-:W-:Y:S05]  /*9b50*/  @!P0 BRA `(.L_x_177) ;  /* 0xfffffffc00f08947 */ /* 0x008fea000383ffff */
[----:B------:R-:W-:Y:S05]  /*9b60*/  BRA `(.L_x_178) ;  /* 0xffffffb8007c7947 */ /* 0x000fea000383ffff */
.L_x_84:
[----:B--2---:R-:W-:-:S07]  /*9b70*/  MOV R0, UR20 ;  /* 0x0000001400007c02 */ /* 0x004fce0008000f00 */
.L_x_179:
[----:B--2---:R2:W3:Y:S02]  /*9b80*/  SYNCS.PHASECHK.TRANS64.TRYWAIT P0, [R0+URZ+0xa8], R2 ;  /* 0x0000a802000075a7 */ /* 0x0044e400080011ff */
[----:B---3--:R-:W-:Y:S05]  /*9b90*/  @!P0 NANOSLEEP.SYNCS 0x989680 ;  /* 0x009896800000895d */ /* 0x008fea0003900000 */
[----:B------:R-:W3:Y:S02]  /*9ba0*/  @!P0 SYNCS.PHASECHK.TRANS64 P0, [R0+URZ+0xa8], R2 ;  /* 0x0000a802000085a7 */ /* 0x000ee400080010ff */
[----:B---3--:R-:W-:Y:S05]  /*9bb0*/  @!P0 BRA `(.L_x_179) ;  /* 0xfffffffc00f08947 */ /* 0x008fea000383ffff */
[----:B------:R-:W-:Y:S05]  /*9bc0*/  BRA `(.L_x_180) ;  /* 0xffffffb8006c7947 */ /* 0x000fea000383ffff */
.L_x_85:
[----:B--2---:R-:W-:-:S07]  /*9bd0*/  MOV R0, UR20 ;  /* 0x0000001400007c02 */ /* 0x004fce0008000f00 */
.L_x_181:
[----:B--2---:R2:W3:Y:S02]  /*9be0*/  SYNCS.PHASECHK.TRANS64.TRYWAIT P0, [R0+URZ+0xb0], R2 ;  /* 0x0000b002000075a7 */ /* 0x0044e400080011ff */
[----:B---3--:R-:W-:Y:S05]  /*9bf0*/  @!P0 NANOSLEEP.SYNCS 0x989680 ;  /* 0x009896800000895d */ /* 0x008fea0003900000 */
[----:B------:R-:W3:Y:S02]  /*9c00*/  @!P0 SYNCS.PHASECHK.TRANS64 P0, [R0+URZ+0xb0], R2 ;  /* 0x0000b002000085a7 */ /* 0x000ee400080010ff */
[----:B---3--:R-:W-:Y:S05]  /*9c10*/  @!P0 BRA `(.L_x_181) ;  /* 0xfffffffc00f08947 */ /* 0x008fea000383ffff */
[----:B------:R-:W-:Y:S05]  /*9c20*/  BRA `(.L_x_182) ;  /* 0xffffffb8005c7947 */ /* 0x000fea000383ffff */
.L_x_87:
[----:B------:R-:W-:Y:S07]  /*9c30*/  MOV R0, UR49 ;  /* 0x0000003100007c02 */ /* 0x000fee0008000f00 */
.L_x_183:
[----:B-1----:R1:W2:Y:S02]  /*9c40*/  SYNCS.PHASECHK.TRANS64.TRYWAIT P0, [R0+URZ+0xd0], R2 ;  /* 0x0000d002000075a7 */ /* 0x0022a400080011ff */
[----:B--2---:R-:W-:Y:S05]  /*9c50*/  @!P0 NANOSLEEP.SYNCS 0x989680 ;  /* 0x009896800000895d */ /* 0x004fea0003900000 */
[----:B------:R-:W2:Y:S02]  /*9c60*/  @!P0 SYNCS.PHASECHK.TRANS64 P0, [R0+URZ+0xd0], R2 ;  /* 0x0000d002000085a7 */ /* 0x000ea400080010ff */
[----:B--2---:R-:W-:Y:S05]  /*9c70*/  @!P0 BRA `(.L_x_183) ;  /* 0xfffffffc00f08947 */ /* 0x004fea000383ffff */
[----:B------:R-:W-:Y:S05]  /*9c80*/  BRA `(.L_x_184) ;  /* 0xffffffbc00447947 */ /* 0x000fea000383ffff */
.L_x_98:
[----:B-1----:R-:W-:Y:S04]  /*9c90*/  MOV R2, UR49 ;  /* 0x0000003100027c02 */ /* 0x002fe80008000f00 */
[----:B------:R1:W2:Y:S03]  /*9ca0*/  SYNCS.PHASECHK.TRANS64.TRYWAIT P1, [R2+URZ+0x80], R3 ;  /* 0x00008003020075a7 */ /* 0x0002a600080211ff */
[----:B--2---:R-:W-:Y:S05]  /*9cb0*/  @!P1 NANOSLEEP.SYNCS 0x989680 ;  /* 0x009896800000995d */ /* 0x004fea0003900000 */
[----:B------:R-:W2:Y:S02]  /*9cc0*/  @!P1 SYNCS.PHASECHK.TRANS64 P1, [R2+URZ+0x80], R3 ;  /* 0x00008003020095a7 */ /* 0x000ea400080210ff */
[----:B--2---:R-:W-:Y:S05]  /*9cd0*/  @!P1 BRA `(.L_x_98) ;  /* 0xfffffffc00ec9947 */ /* 0x004fea000383ffff */
[----:B------:R-:W-:Y:S05]  /*9ce0*/  BRA `(.L_x_97) ;  /* 0xffffffcc003c7947 */ /* 0x000fea000383ffff */
.L_x_100:
[----:B-1----:R1:W4:Y:S02]  /*9cf0*/  SYNCS.PHASECHK.TRANS64.TRYWAIT P1, [R84+URZ+0xe0], R0 ;  /* 0x0000e000540075a7 */ /* 0x00232400080211ff */
[----:B----4-:R-:W-:Y:S05]  /*9d00*/  @!P1 NANOSLEEP.SYNCS 0x989680 ;  /* 0x009896800000995d */ /* 0x010fea0003900000 */
[----:B------:R-:W4:Y:S02]  /*9d10*/  @!P1 SYNCS.PHASECHK.TRANS64 P1, [R84+URZ+0xe0], R0 ;  /* 0x0000e000540095a7 */ /* 0x000f2400080210ff */
[----:B----4-:R-:W-:Y:S05]  /*9d20*/  @!P1 BRA `(.L_x_100) ;  /* 0xfffffffc00f09947 */ /* 0x010fea000383ffff */
[----:B------:R-:W-:Y:S05]  /*9d30*/  BRA `(.L_x_99) ;  /* 0xffffffcc00607947 */ /* 0x000fea000383ffff */
.L_x_109:
[----:B-1----:R1:W2:Y:S02]  /*9d40*/  SYNCS.PHASECHK.TRANS64.TRYWAIT P1, [R2+URZ+0x80], R0 ;  /* 0x00008000020075a7 */ /* 0x0022a400080211ff */
[----:B--2---:R-:W-:Y:S05]  /*9d50*/  @!P1 NANOSLEEP.SYNCS 0x989680 ;  /* 0x009896800000995d */ /* 0x004fea0003900000 */
[----:B------:R-:W2:Y:S02]  /*9d60*/  @!P1 SYNCS.PHASECHK.TRANS64 P1, [R2+URZ+0x80], R0 ;  /* 0x00008000020095a7 */ /* 0x000ea400080210ff */
[----:B--2---:R-:W-:Y:S05]  /*9d70*/  @!P1 BRA `(.L_x_109) ;  /* 0xfffffffc00f09947 */ /* 0x004fea000383ffff */
[----:B------:R-:W-:Y:S05]  /*9d80*/  BRA `(.L_x_108) ;  /* 0xffffffd400947947 */ /* 0x000fea000383ffff */
.L_x_117:
[----:B-1----:R1:W2:Y:S02]  /*9d90*/  SYNCS.PHASECHK.TRANS64.TRYWAIT P1, [R0+URZ+0x80], R5 ;  /* 0x00008005000075a7 */ /* 0x0022a400080211ff */
[----:B--2---:R-:W-:Y:S05]  /*9da0*/  @!P1 NANOSLEEP.SYNCS 0x989680 ;  /* 0x009896800000995d */ /* 0x004fea0003900000 */
[----:B------:R-:W2:Y:S02]  /*9db0*/  @!P1 SYNCS.PHASECHK.TRANS64 P1, [R0+URZ+0x80], R5 ;  /* 0x00008005000095a7 */ /* 0x000ea400080210ff */
[----:B--2---:R-:W-:Y:S05]  /*9dc0*/  @!P1 BRA `(.L_x_117) ;  /* 0xfffffffc00f09947 */ /* 0x004fea000383ffff */
[----:B------:R-:W-:Y:S05]  /*9dd0*/  BRA `(.L_x_116) ;  /* 0xffffffdc00e47947 */ /* 0x000fea000383ffff */
.L_x_125:
[----:B--2---:R2:W3:Y:S02]  /*9de0*/  SYNCS.PHASECHK.TRANS64.TRYWAIT P1, [R2+URZ+0x80], R3 ;  /* 0x00008003020075a7 */ /* 0x0044e400080211ff */
[----:B---3--:R-:W-:Y:S05]  /*9df0*/  @!P1 NANOSLEEP.SYNCS 0x989680 ;  /* 0x009896800000995d */ /* 0x008fea0003900000 */
[----:B------:R-:W3:Y:S02]  /*9e00*/  @!P1 SYNCS.PHASECHK.TRANS64 P1, [R2+URZ+0x80], R3 ;  /* 0x00008003020095a7 */ /* 0x000ee400080210ff */
[----:B---3--:R-:W-:Y:S05]  /*9e10*/  @!P1 BRA `(.L_x_125) ;  /* 0xfffffffc00f09947 */ /* 0x008fea000383ffff */
[----:B------:R-:W-:Y:S05]  /*9e20*/  BRA `(.L_x_124) ;  /* 0xffffffe800307947 */ /* 0x000fea000383ffff */
        .weak           $__internal_0_$__cuda_sm10x_tcgen05_guardrail_trap_col_being_dealloced_not_returned_by_alloc
        .type           $__internal_0_$__cuda_sm10x_tcgen05_guardrail_trap_col_being_dealloced_not_returned_by_alloc,@function
        .size           $__internal_0_$__cuda_sm10x_tcgen05_guardrail_trap_col_being_dealloced_not_returned_by_alloc,($__internal_1_$__cuda_sm10x_tcgen05_guardrail_trap_phase_invalid_during_alloc - $__internal_0_$__cuda_sm10x_tcgen05_guardrail_trap_col_being_dealloced_not_returned_by_alloc)
$__internal_0_$__cuda_sm10x_tcgen05_guardrail_trap_col_being_dealloced_not_returned_by_alloc:
[----:B------:R-:W-:Y:S05]  /*9e30*/  BPT.TRAP 0x1 ;  /* 0x000000040000795c */ /* 0x000fea0000300000 */
[----:B------:R-:W-:-:S04]  /*9e40*/  HFMA2 R3, -RZ, RZ, 0, 0 ;  /* 0x00000000ff037431 */ /* 0x000fc800000001ff */
[----:B------:R-:W-:Y:S05]  /*9e50*/  RET.REL.NODEC R2 `(_ZN7cutlass13device_kernelINS_4conv6kernel13ConvUniversalINS1_16ConvProblemShapeILNS1_8OperatorE0ELi3EEENS1_10collective14CollectiveConvINS1_47MainloopSm100TmaUmmaWarpSpecializedImplicitGemmILS5_0ELi8ELi3ELi1ELi2EN4cute5tupleIJNSA_1CILi2EEENSC_ILi1EEESE_EEEEENSB_IJNSC_ILi64EEENSC_ILi128EEENSB_IJNSC_ILi32EEEEEEEEENS_10tfloat32_tESM_NSA_8TiledMMAINSA_8MMA_AtomIJNSA_17SM100_MMA_TF32_SSISM_SM_fLi64ELi128ELNSA_4UMMA5MajorE0ELSR_0ELNSQ_7ScaleInE0ELSS_0EEEEEENSA_6LayoutINSB_IJSE_SE_SE_EEENSB_IJNSC_ILi0EEESX_SX_EEEEENSB_IJNSA_10UnderscoreES10_S10_EEEEENS7_6detail27Sm100ImplicitGemmTileTraitsINSA_20SM90_TMA_LOAD_IM2COLENSA_14ComposedLayoutINSA_7SwizzleILi3ELi4ELi3EEENSA_18smem_ptr_flag_bitsILi32EEENSV_INSB_IJNSC_ILi8EEESJ_EEENSB_IJSJ_SE_EEEEEEEvEENS14_INSA_23SM90_TMA_LOAD_MULTICASTES1F_vEEEENS_8epilogue10collective18CollectiveEpilogueINS1K_23Sm100TmaWarpSpecializedILi4ELi2ELi16ELb1ELb0EEEJSL_NSB_IJNSV_ISH_SE_EENSV_ISJ_SE_EEEEESM_NSB_IJNSB_IJllllEEESE_SX_EEESM_S1T_NS1K_6fusion15FusionCallbacksIS1O_NS1U_17LinearCombinationISM_fSM_fLNS_15FloatRoundStyleE2EEESL_S1R_JEEENSA_5SM1004TMEM4LOAD26SM100_TMEM_LOAD_16dp128b8xES15_S1F_NSA_17SM75_U32x4_LDSM_NENSA_21SM90_TMA_STORE_IM2COLES1F_NSA_17SM90_U32x4_STSM_NENSA_39AutoVectorizingCopyWithAssumedAlignmentILi128EEEEEEvvEEEEvNT_6ParamsE) ;  /* 0xffffff6002687950 */ /* 0x000fea0003c3ffff */
        .weak           $__internal_1_$__cuda_sm10x_tcgen05_guardrail_trap_phase_invalid_during_alloc
        .type           $__internal_1_$__cuda_sm10x_tcgen05_guardrail_trap_phase_invalid_during_alloc,@function
        .size           $__internal_1_$__cuda_sm10x_tcgen05_guardrail_trap_phase_invalid_during_alloc,($__internal_2_$__cuda_sm10x_tcgen05_guardrail_trap_unallocated_columns_being_dealloced - $__internal_1_$__cuda_sm10x_tcgen05_guardrail_trap_phase_invalid_during_alloc)
$__internal_1_$__cuda_sm10x_tcgen05_guardrail_trap_phase_invalid_during_alloc:
[----:B------:R-:W-:Y:S05]  /*9e60*/  BPT.TRAP 0x1 ;  /* 0x000000040000795c */ /* 0x000fea0000300000 */
[----:B------:R-:W-:-:S04]  /*9e70*/  MOV R3, 0x0 ;  /* 0x0000000000037802 */ /* 0x000fc80000000f00 */
[----:B------:R-:W-:Y:S05]  /*9e80*/  RET.REL.NODEC R2 `(_ZN7cutlass13device_kernelINS_4conv6kernel13ConvUniversalINS1_16ConvProblemShapeILNS1_8OperatorE0ELi3EEENS1_10collective14CollectiveConvINS1_47MainloopSm100TmaUmmaWarpSpecializedImplicitGemmILS5_0ELi8ELi3ELi1ELi2EN4cute5tupleIJNSA_1CILi2EEENSC_ILi1EEESE_EEEEENSB_IJNSC_ILi64EEENSC_ILi128EEENSB_IJNSC_ILi32EEEEEEEEENS_10tfloat32_tESM_NSA_8TiledMMAINSA_8MMA_AtomIJNSA_17SM100_MMA_TF32_SSISM_SM_fLi64ELi128ELNSA_4UMMA5MajorE0ELSR_0ELNSQ_7ScaleInE0ELSS_0EEEEEENSA_6LayoutINSB_IJSE_SE_SE_EEENSB_IJNSC_ILi0EEESX_SX_EEEEENSB_IJNSA_10UnderscoreES10_S10_EEEEENS7_6detail27Sm100ImplicitGemmTileTraitsINSA_20SM90_TMA_LOAD_IM2COLENSA_14ComposedLayoutINSA_7SwizzleILi3ELi4ELi3EEENSA_18smem_ptr_flag_bitsILi32EEENSV_INSB_IJNSC_ILi8EEESJ_EEENSB_IJSJ_SE_EEEEEEEvEENS14_INSA_23SM90_TMA_LOAD_MULTICASTES1F_vEEEENS_8epilogue10collective18CollectiveEpilogueINS1K_23Sm100TmaWarpSpecializedILi4ELi2ELi16ELb1ELb0EEEJSL_NSB_IJNSV_ISH_SE_EENSV_ISJ_SE_EEEEESM_NSB_IJNSB_IJllllEEESE_SX_EEESM_S1T_NS1K_6fusion15FusionCallbacksIS1O_NS1U_17LinearCombinationISM_fSM_fLNS_15FloatRoundStyleE2EEESL_S1R_JEEENSA_5SM1004TMEM4LOAD26SM100_TMEM_LOAD_16dp128b8xES15_S1F_NSA_17SM75_U32x4_LDSM_NENSA_21SM90_TMA_STORE_IM2COLES1F_NSA_17SM90_U32x4_STSM_NENSA_39AutoVectorizingCopyWithAssumedAlignmentILi128EEEEEEvvEEEEvNT_6ParamsE) ;  /* 0xffffff60025c7950 */ /* 0x000fea0003c3ffff */
        .weak           $__internal_2_$__cuda_sm10x_tcgen05_guardrail_trap_unallocated_columns_being_dealloced
        .type           $__internal_2_$__cuda_sm10x_tcgen05_guardrail_trap_unallocated_columns_being_dealloced,@function
        .size           $__internal_2_$__cuda_sm10x_tcgen05_guardrail_trap_unallocated_columns_being_dealloced,(.L_x_186 - $__internal_2_$__cuda_sm10x_tcgen05_guardrail_trap_unallocated_columns_being_dealloced)
$__internal_2_$__cuda_sm10x_tcgen05_guardrail_trap_unallocated_columns_being_dealloced:
[----:B------:R-:W-:Y:S05]  /*9e90*/  BPT.TRAP 0x1 ;  /* 0x000000040000795c */ /* 0x000fea0000300000 */
[----:B------:R-:W-:-:S04]  /*9ea0*/  HFMA2 R3, -RZ, RZ, 0, 0 ;  /* 0x00000000ff037431 */ /* 0x000fc800000001ff */
[----:B------:R-:W-:Y:S05]  /*9eb0*/  RET.REL.NODEC R2 `(_ZN7cutlass13device_kernelINS_4conv6kernel13ConvUniversalINS1_16ConvProblemShapeILNS1_8OperatorE0ELi3EEENS1_10collective14CollectiveConvINS1_47MainloopSm100TmaUmmaWarpSpecializedImplicitGemmILS5_0ELi8ELi3ELi1ELi2EN4cute5tupleIJNSA_1CILi2EEENSC_ILi1EEESE_EEEEENSB_IJNSC_ILi64EEENSC_ILi128EEENSB_IJNSC_ILi32EEEEEEEEENS_10tfloat32_tESM_NSA_8TiledMMAINSA_8MMA_AtomIJNSA_17SM100_MMA_TF32_SSISM_SM_fLi64ELi128ELNSA_4UMMA5MajorE0ELSR_0ELNSQ_7ScaleInE0ELSS_0EEEEEENSA_6LayoutINSB_IJSE_SE_SE_EEENSB_IJNSC_ILi0EEESX_SX_EEEEENSB_IJNSA_10UnderscoreES10_S10_EEEEENS7_6detail27Sm100ImplicitGemmTileTraitsINSA_20SM90_TMA_LOAD_IM2COLENSA_14ComposedLayoutINSA_7SwizzleILi3ELi4ELi3EEENSA_18smem_ptr_flag_bitsILi32EEENSV_INSB_IJNSC_ILi8EEESJ_EEENSB_IJSJ_SE_EEEEEEEvEENS14_INSA_23SM90_TMA_LOAD_MULTICASTES1F_vEEEENS_8epilogue10collective18CollectiveEpilogueINS1K_23Sm100TmaWarpSpecializedILi4ELi2ELi16ELb1ELb0EEEJSL_NSB_IJNSV_ISH_SE_EENSV_ISJ_SE_EEEEESM_NSB_IJNSB_IJllllEEESE_SX_EEESM_S1T_NS1K_6fusion15FusionCallbacksIS1O_NS1U_17LinearCombinationISM_fSM_fLNS_15FloatRoundStyleE2EEESL_S1R_JEEENSA_5SM1004TMEM4LOAD26SM100_TMEM_LOAD_16dp128b8xES15_S1F_NSA_17SM75_U32x4_LDSM_NENSA_21SM90_TMA_STORE_IM2COLES1F_NSA_17SM90_U32x4_STSM_NENSA_39AutoVectorizingCopyWithAssumedAlignmentILi128EEEEEEvvEEEEvNT_6ParamsE) ;  /* 0xffffff6002507950 */ /* 0x000fea0003c3ffff */
.L_x_185:
[----:B------:R-:W-:-:S00]  /*9ec0*/  BRA `(.L_x_185) ;  /* 0xfffffffc00fc7947 */ /* 0x000fc0000383ffff */
[----:B------:R-:W-:-:S00]  /*9ed0*/  NOP ;  /* 0x0000000000007918 */ /* 0x000fc00000000000 */
        /* <DEDUP_REMOVED lines=10> */
.L_x_186:


//--------------------- .nv.global.init           --------------------------
	.section	.nv.global.init,"aw",@progbits
.nv.global.init:
	.type		$str$29,@object
	.size		$str$29,($str$30 - $str$29)
$str$29:
        /*0000*/ 	.byte	0x28, 0x61, 0x64, 0x64, 0x72, 0x65, 0x73, 0x73, 0x20, 0x26, 0x20, 0x6d, 0x61, 0x73, 0x6b, 0x29
        /*0010*/ 	.byte	0x20, 0x3d, 0x3d, 0x20, 0x30, 0x00
	.type		$str$30,@object
	.size		$str$30,($str$28 - $str$30)
$str$30:
        /*0016*/ 	.byte	0x2f, 0x74, 0x6d, 0x70, 0x2f, 0x63, 0x75, 0x74, 0x6c, 0x61, 0x73, 0x73, 0x5f, 0x73, 0x77, 0x65
        /*0026*/ 	.byte	0x65, 0x70, 0x5f, 0x73, 0x72, 0x63, 0x2f, 0x69, 0x6e, 0x63, 0x6c, 0x75, 0x64, 0x65, 0x2f, 0x63
        /*0036*/ 	.byte	0x75, 0x74, 0x65, 0x2f, 0x70, 0x6f, 0x69, 0x6e, 0x74, 0x65, 0x72, 0x5f, 0x66, 0x6c, 0x61, 0x67
        /*0046*/ 	.byte	0x67, 0x65, 0x64, 0x2e, 0x68, 0x70, 0x70, 0x00
	.type		$str$28,@object
	.size		$str$28,($str$27 - $str$28)
$str$28:
        /*004e*/ 	.byte	0x2f, 0x74, 0x6d, 0x70, 0x2f, 0x63, 0x75, 0x74, 0x6c, 0x61, 0x73, 0x73, 0x5f, 0x73, 0x77, 0x65
        /*005e*/ 	.byte	0x65, 0x70, 0x5f, 0x73, 0x72, 0x63, 0x2f, 0x69, 0x6e, 0x63, 0x6c, 0x75, 0x64, 0x65, 0x2f, 0x63
        /*006e*/ 	.byte	0x75, 0x74, 0x65, 0x2f, 0x61, 0x74, 0x6f, 0x6d, 0x2f, 0x63, 0x6f, 0x70, 0x79, 0x5f, 0x74, 0x72
        /*007e*/ 	.byte	0x61, 0x69, 0x74, 0x73, 0x5f, 0x73, 0x6d, 0x31, 0x30, 0x30, 0x2e, 0x68, 0x70, 0x70, 0x00
	.type		$str$27,@object
	.size		$str$27,(__unnamed_1 - $str$27)
$str$27:
        /*008d*/ 	.byte	0x28, 0x28, 0x75, 0x69, 0x6e, 0x74, 0x33, 0x32, 0x5f, 0x74, 0x28, 0x74, 0x68, 0x72, 0x65, 0x61
        /*009d*/ 	.byte	0x64, 0x49, 0x64, 0x78, 0x2e, 0x78, 0x29, 0x20, 0x2f, 0x20, 0x33, 0x32, 0x29, 0x20, 0x25, 0x20
        /*00ad*/ 	.byte	0x34, 0x29, 0x20, 0x3d, 0x3d, 0x20, 0x28, 0x28, 0x28, 0x74, 0x6d, 0x65, 0x6d, 0x5f, 0x61, 0x64
        /*00bd*/ 	.byte	0x64, 0x72, 0x20, 0x3e, 0x3e, 0x20, 0x31, 0x36, 0x29, 0x20, 0x2f, 0x20, 0x33, 0x32, 0x29, 0x20
        /*00cd*/ 	.byte	0x25, 0x20, 0x34, 0x29, 0x00
	.type		__unnamed_1,@object
	.size		__unnamed_1,(__unnamed_2 - __unnamed_1)
__unnamed_1:
        /*00d2*/ 	.byte	0x61, 0x75, 0x74, 0x6f, 0x20, 0x63, 0x75, 0x74, 0x65, 0x3a, 0x3a, 0x61, 0x73, 0x5f, 0x70, 0x6f
        /* <DEDUP_REMOVED lines=24> */
        /*0262*/ 	.byte	0x30, 0x34, 0x38, 0x3e, 0x3e, 0x3e, 0x3e, 0x5d, 0x00
	.type		__unnamed_2,@object
	.size		__unnamed_2,(.L_2 - __unnamed_2)
__unnamed_2:
        /* <DEDUP_REMOVED lines=45> */
        /*053b*/ 	.byte	0x3e, 0x3e, 0x3e, 0x5d, 0x00
.L_2:


//--------------------- .nv.shared._ZN7cutlass13device_kernelINS_4conv6kernel13ConvUniversalINS1_16ConvProblemShapeILNS1_8OperatorE0ELi3EEENS1_10collective14CollectiveConvINS1_47MainloopSm100TmaUmmaWarpSpecializedImplicitGemmILS5_0ELi8ELi3ELi1ELi2EN4cute5tupleIJNSA_1CILi2EEENSC_ILi1EEESE_EEEEENSB_IJNSC_ILi64EEENSC_ILi128EEENSB_IJNSC_ILi32EEEEEEEEENS_10tfloat32_tESM_NSA_8TiledMMAINSA_8MMA_AtomIJNSA_17SM100_MMA_TF32_SSISM_SM_fLi64ELi128ELNSA_4UMMA5MajorE0ELSR_0ELNSQ_7ScaleInE0ELSS_0EEEEEENSA_6LayoutINSB_IJSE_SE_SE_EEENSB_IJNSC_ILi0EEESX_SX_EEEEENSB_IJNSA_10UnderscoreES10_S10_EEEEENS7_6detail27Sm100ImplicitGemmTileTraitsINSA_20SM90_TMA_LOAD_IM2COLENSA_14ComposedLayoutINSA_7SwizzleILi3ELi4ELi3EEENSA_18smem_ptr_flag_bitsILi32EEENSV_INSB_IJNSC_ILi8EEESJ_EEENSB_IJSJ_SE_EEEEEEEvEENS14_INSA_23SM90_TMA_LOAD_MULTICASTES1F_vEEEENS_8epilogue10collective18CollectiveEpilogueINS1K_23Sm100TmaWarpSpecializedILi4ELi2ELi16ELb1ELb0EEEJSL_NSB_IJNSV_ISH_SE_EENSV_ISJ_SE_EEEEESM_NSB_IJNSB_IJllllEEESE_SX_EEESM_S1T_NS1K_6fusion15FusionCallbacksIS1O_NS1U_17LinearCombinationISM_fSM_fLNS_15FloatRoundStyleE2EEESL_S1R_JEEENSA_5SM1004TMEM4LOAD26SM100_TMEM_LOAD_16dp128b8xES15_S1F_NSA_17SM75_U32x4_LDSM_NENSA_21SM90_TMA_STORE_IM2COLES1F_NSA_17SM90_U32x4_STSM_NENSA_39AutoVectorizingCopyWithAssumedAlignmentILi128EEEEEEvvEEEEvNT_6ParamsE --------------------------
	.section	.nv.shared._ZN7cutlass13device_kernelINS_4conv6kernel13ConvUniversalINS1_16ConvProblemShapeILNS1_8OperatorE0ELi3EEENS1_10collective14CollectiveConvINS1_47MainloopSm100TmaUmmaWarpSpecializedImplicitGemmILS5_0ELi8ELi3ELi1ELi2EN4cute5tupleIJNSA_1CILi2EEENSC_ILi1EEESE_EEEEENSB_IJNSC_ILi64EEENSC_ILi128EEENSB_IJNSC_ILi32EEEEEEEEENS_10tfloat32_tESM_NSA_8TiledMMAINSA_8MMA_AtomIJNSA_17SM100_MMA_TF32_SSISM_SM_fLi64ELi128ELNSA_4UMMA5MajorE0ELSR_0ELNSQ_7ScaleInE0ELSS_0EEEEEENSA_6LayoutINSB_IJSE_SE_SE_EEENSB_IJNSC_ILi0EEESX_SX_EEEEENSB_IJNSA_10UnderscoreES10_S10_EEEEENS7_6detail27Sm100ImplicitGemmTileTraitsINSA_20SM90_TMA_LOAD_IM2COLENSA_14ComposedLayoutINSA_7SwizzleILi3ELi4ELi3EEENSA_18smem_ptr_flag_bitsILi32EEENSV_INSB_IJNSC_ILi8EEESJ_EEENSB_IJSJ_SE_EEEEEEEvEENS14_INSA_23SM90_TMA_LOAD_MULTICASTES1F_vEEEENS_8epilogue10collective18CollectiveEpilogueINS1K_23Sm100TmaWarpSpecializedILi4ELi2ELi16ELb1ELb0EEEJSL_NSB_IJNSV_ISH_SE_EENSV_ISJ_SE_EEEEESM_NSB_IJNSB_IJllllEEESE_SX_EEESM_S1T_NS1K_6fusion15FusionCallbacksIS1O_NS1U_17LinearCombinationISM_fSM_fLNS_15FloatRoundStyleE2EEESL_S1R_JEEENSA_5SM1004TMEM4LOAD26SM100_TMEM_LOAD_16dp128b8xES15_S1F_NSA_17SM75_U32x4_LDSM_NENSA_21SM90_TMA_STORE_IM2COLES1F_NSA_17SM90_U32x4_STSM_NENSA_39AutoVectorizingCopyWithAssumedAlignmentILi128EEEEEEvvEEEEvNT_6ParamsE,"aw",@nobits
	.sectionflags	@""
	.align	16
	.zero		1024


//--------------------- .nv.shared.reserved.0     --------------------------
	.section	.nv.shared.reserved.0,"aw",@nobits
	.weak		__nv_reservedSMEM_offset_0_alias
	.size		__nv_reservedSMEM_offset_0_alias, 0, 64
	.other		__nv_reservedSMEM_offset_0_alias,@"STO_CUDA_RESERVED_SHARED STV_DEFAULT"
__nv_reservedSMEM_offset_0_alias:
	.zero		0
.nv.shared.reserved.0:
	.zero		64
	.weak		__nv_reservedSMEM_tcgen05_partition
	.type		__nv_reservedSMEM_tcgen05_partition,@object
	.size		__nv_reservedSMEM_tcgen05_partition,(.L_0 - __nv_reservedSMEM_tcgen05_partition)
__nv_reservedSMEM_tcgen05_partition:
	.zero		32
.L_0:


//--------------------- .nv.global                --------------------------
	.section	.nv.global,"aw",@nobits
.nv.global:
	.type		_ZN39_INTERNAL_b178c457_4_k_cu_c7961b24_39654cute1_E,@object
	.size		_ZN39_INTERNAL_b178c457_4_k_cu_c7961b24_39654cute1_E,(_ZN39_INTERNAL_b178c457_4_k_cu_c7961b24_39654cuda3std3__45__cpo6cbeginE - _ZN39_INTERNAL_b178c457_4_k_cu_c7961b24_39654cute1_E)
_ZN39_INTERNAL_b178c457_4_k_cu_c7961b24_39654cute1_E:
	.zero		1
	.type		_ZN39_INTERNAL_b178c457_4_k_cu_c7961b24_39654cuda3std3__45__cpo6cbeginE,@object
	.size		_ZN39_INTERNAL_b178c457_4_k_cu_c7961b24_39654cuda3std3__45__cpo6cbeginE,(_ZN39_INTERNAL_b178c457_4_k_cu_c7961b24_39654cuda3std3__48in_placeE - _ZN39_INTERNAL_b178c457_4_k_cu_c7961b24_39654cuda3std3__45__cpo6cbeginE)
_ZN39_INTERNAL_b178c457_4_k_cu_c7961b24_39654cuda3std3__45__cpo6cbeginE:
	.zero		1
	.type		_ZN39_INTERNAL_b178c457_4_k_cu_c7961b24_39654cuda3std3__48in_placeE,@object
	.size		_ZN39_INTERNAL_b178c457_4_k_cu_c7961b24_39654cuda3std3__48in_placeE,(_ZN39_INTERNAL_b178c457_4_k_cu_c7961b24_39654cuda3std6ranges3__45__cpo9iter_moveE - _ZN39_INTERNAL_b178c457_4_k_cu_c7961b24_39654cuda3std3__48in_placeE)
_ZN39_INTERNAL_b178c457_4_k_cu_c7961b24_39654cuda3std3__48in_placeE:
	.zero		1
	.type		_ZN39_INTERNAL_b178c457_4_k_cu_c7961b24_39654cuda3std6ranges3__45__cpo9iter_moveE,@object
	.size		_ZN39_INTERNAL_b178c457_4_k_cu_c7961b24_39654cuda3std6ranges3__45__cpo9iter_moveE,(_ZN39_INTERNAL_b178c457_4_k_cu_c7961b24_39654cuda3std3__45__cpo5beginE - _ZN39_INTERNAL_b178c457_4_k_cu_c7961b24_39654cuda3std6ranges3__45__cpo9iter_moveE)
_ZN39_INTERNAL_b178c457_4_k_cu_c7961b24_39654cuda3std6ranges3__45__cpo9iter_moveE:
	.zero		1
	.type		_ZN39_INTERNAL_b178c457_4_k_cu_c7961b24_39654cuda3std3__45__cpo5beginE,@object
	.size		_ZN39_INTERNAL_b178c457_4_k_cu_c7961b24_39654cuda3std3__45__cpo5beginE,(_ZN39_INTERNAL_b178c457_4_k_cu_c7961b24_39654cuda3std3__441_GLOBAL__N__b178c457_4_k_cu_c7961b24_39656ignoreE - _ZN39_INTERNAL_b178c457_4_k_cu_c7961b24_39654cuda3std3__45__cpo5beginE)
_ZN39_INTERNAL_b178c457_4_k_cu_c7961b24_39654cuda3std3__45__cpo5beginE:
	.zero		1
	.type		_ZN39_INTERNAL_b178c457_4_k_cu_c7961b24_39654cuda3std3__441_GLOBAL__N__b178c457_4_k_cu_c7961b24_39656ignoreE,@object
	.size		_ZN39_INTERNAL_b178c457_4_k_cu_c7961b24_39654cuda3std3__441_GLOBAL__N__b178c457_4_k_cu_c7961b24_39656ignoreE,(_ZN39_INTERNAL_b178c457_4_k_cu_c7961b24_39654cute7productE - _ZN39_INTERNAL_b178c457_4_k_cu_c7961b24_39654cuda3std3__441_GLOBAL__N__b178c457_4_k_cu_c7961b24_39656ignoreE)
_ZN39_INTERNAL_b178c457_4_k_cu_c7961b24_39654cuda3std3__441_GLOBAL__N__b178c457_4_k_cu_c7961b24_39656ignoreE:
	.zero		1
	.type		_ZN39_INTERNAL_b178c457_4_k_cu_c7961b24_39654cute7productE,@object
	.size		_ZN39_INTERNAL_b178c457_4_k_cu_c7961b24_39654cute7productE,(_ZN39_INTERNAL_b178c457_4_k_cu_c7961b24_39654cuda3std3__45__cpo3endE - _ZN39_INTERNAL_b178c457_4_k_cu_c7961b24_39654cute7productE)
_ZN39_INTERNAL_b178c457_4_k_cu_c7961b24_39654cute7productE:
	.zero		1
	.type		_ZN39_INTERNAL_b178c457_4_k_cu_c7961b24_39654cuda3std3__45__cpo3endE,@object
	.size		_ZN39_INTERNAL_b178c457_4_k_cu_c7961b24_39654cuda3std3__45__cpo3endE,(_ZN39_INTERNAL_b178c457_4_k_cu_c7961b24_39654cuda3std3__419piecewise_constructE - _ZN39_INTERNAL_b178c457_4_k_cu_c7961b24_39654cuda3std3__45__cpo3endE)
_ZN39_INTERNAL_b178c457_4_k_cu_c7961b24_39654cuda3std3__45__cpo3endE:
	.zero		1
	.type		_ZN39_INTERNAL_b178c457_4_k_cu_c7961b24_39654cuda3std3__419piecewise_constructE,@object
	.size		_ZN39_INTERNAL_b178c457_4_k_cu_c7961b24_39654cuda3std3__419piecewise_constructE,(_ZN39_INTERNAL_b178c457_4_k_cu_c7961b24_39654cuda3std3__45__cpo4cendE - _ZN39_INTERNAL_b178c457_4_k_cu_c7961b24_39654cuda3std3__419piecewise_constructE)
_ZN39_INTERNAL_b178c457_4_k_cu_c7961b24_39654cuda3std3__419piecewise_constructE:
	.zero		1
	.type		_ZN39_INTERNAL_b178c457_4_k_cu_c7961b24_39654cuda3std3__45__cpo4cendE,@object
	.size		_ZN39_INTERNAL_b178c457_4_k_cu_c7961b24_39654cuda3std3__45__cpo4cendE,(_ZN39_INTERNAL_b178c457_4_k_cu_c7961b24_39654cuda3std6ranges3__45__cpo4swapE - _ZN39_INTERNAL_b178c457_4_k_cu_c7961b24_39654cuda3std3__45__cpo4cendE)
_ZN39_INTERNAL_b178c457_4_k_cu_c7961b24_39654cuda3std3__45__cpo4cendE:
	.zero		1
	.type		_ZN39_INTERNAL_b178c457_4_k_cu_c7961b24_39654cuda3std6ranges3__45__cpo4swapE,@object
	.size		_ZN39_INTERNAL_b178c457_4_k_cu_c7961b24_39654cuda3std6ranges3__45__cpo4swapE,(.L_10 - _ZN39_INTERNAL_b178c457_4_k_cu_c7961b24_39654cuda3std6ranges3__45__cpo4swapE)
_ZN39_INTERNAL_b178c457_4_k_cu_c7961b24_39654cuda3std6ranges3__45__cpo4swapE:
	.zero		1
.L_10:


//--------------------- .nv.constant0._ZN7cutlass13device_kernelINS_4conv6kernel13ConvUniversalINS1_16ConvProblemShapeILNS1_8OperatorE0ELi3EEENS1_10collective14CollectiveConvINS1_47MainloopSm100TmaUmmaWarpSpecializedImplicitGemmILS5_0ELi8ELi3ELi1ELi2EN4cute5tupleIJNSA_1CILi2EEENSC_ILi1EEESE_EEEEENSB_IJNSC_ILi64EEENSC_ILi128EEENSB_IJNSC_ILi32EEEEEEEEENS_10tfloat32_tESM_NSA_8TiledMMAINSA_8MMA_AtomIJNSA_17SM100_MMA_TF32_SSISM_SM_fLi64ELi128ELNSA_4UMMA5MajorE0ELSR_0ELNSQ_7ScaleInE0ELSS_0EEEEEENSA_6LayoutINSB_IJSE_SE_SE_EEENSB_IJNSC_ILi0EEESX_SX_EEEEENSB_IJNSA_10UnderscoreES10_S10_EEEEENS7_6detail27Sm100ImplicitGemmTileTraitsINSA_20SM90_TMA_LOAD_IM2COLENSA_14ComposedLayoutINSA_7SwizzleILi3ELi4ELi3EEENSA_18smem_ptr_flag_bitsILi32EEENSV_INSB_IJNSC_ILi8EEESJ_EEENSB_IJSJ_SE_EEEEEEEvEENS14_INSA_23SM90_TMA_LOAD_MULTICASTES1F_vEEEENS_8epilogue10collective18CollectiveEpilogueINS1K_23Sm100TmaWarpSpecializedILi4ELi2ELi16ELb1ELb0EEEJSL_NSB_IJNSV_ISH_SE_EENSV_ISJ_SE_EEEEESM_NSB_IJNSB_IJllllEEESE_SX_EEESM_S1T_NS1K_6fusion15FusionCallbacksIS1O_NS1U_17LinearCombinationISM_fSM_fLNS_15FloatRoundStyleE2EEESL_S1R_JEEENSA_5SM1004TMEM4LOAD26SM100_TMEM_LOAD_16dp128b8xES15_S1F_NSA_17SM75_U32x4_LDSM_NENSA_21SM90_TMA_STORE_IM2COLES1F_NSA_17SM90_U32x4_STSM_NENSA_39AutoVectorizingCopyWithAssumedAlignmentILi128EEEEEEvvEEEEvNT_6ParamsE --------------------------
	.section	.nv.constant0._ZN7cutlass13device_kernelINS_4conv6kernel13ConvUniversalINS1_16ConvProblemShapeILNS1_8OperatorE0ELi3EEENS1_10collective14CollectiveConvINS1_47MainloopSm100TmaUmmaWarpSpecializedImplicitGemmILS5_0ELi8ELi3ELi1ELi2EN4cute5tupleIJNSA_1CILi2EEENSC_ILi1EEESE_EEEEENSB_IJNSC_ILi64EEENSC_ILi128EEENSB_IJNSC_ILi32EEEEEEEEENS_10tfloat32_tESM_NSA_8TiledMMAINSA_8MMA_AtomIJNSA_17SM100_MMA_TF32_SSISM_SM_fLi64ELi128ELNSA_4UMMA5MajorE0ELSR_0ELNSQ_7ScaleInE0ELSS_0EEEEEENSA_6LayoutINSB_IJSE_SE_SE_EEENSB_IJNSC_ILi0EEESX_SX_EEEEENSB_IJNSA_10UnderscoreES10_S10_EEEEENS7_6detail27Sm100ImplicitGemmTileTraitsINSA_20SM90_TMA_LOAD_IM2COLENSA_14ComposedLayoutINSA_7SwizzleILi3ELi4ELi3EEENSA_18smem_ptr_flag_bitsILi32EEENSV_INSB_IJNSC_ILi8EEESJ_EEENSB_IJSJ_SE_EEEEEEEvEENS14_INSA_23SM90_TMA_LOAD_MULTICASTES1F_vEEEENS_8epilogue10collective18CollectiveEpilogueINS1K_23Sm100TmaWarpSpecializedILi4ELi2ELi16ELb1ELb0EEEJSL_NSB_IJNSV_ISH_SE_EENSV_ISJ_SE_EEEEESM_NSB_IJNSB_IJllllEEESE_SX_EEESM_S1T_NS1K_6fusion15FusionCallbacksIS1O_NS1U_17LinearCombinationISM_fSM_fLNS_15FloatRoundStyleE2EEESL_S1R_JEEENSA_5SM1004TMEM4LOAD26SM100_TMEM_LOAD_16dp128b8xES15_S1F_NSA_17SM75_U32x4_LDSM_NENSA_21SM90_TMA_STORE_IM2COLES1F_NSA_17SM90_U32x4_STSM_NENSA_39AutoVectorizingCopyWithAssumedAlignmentILi128EEEEEEvvEEEEvNT_6ParamsE,"a",@progbits
	.sectionflags	@""
	.align	4
.nv.constant0._ZN7cutlass13device_kernelINS_4conv6kernel13ConvUniversalINS1_16ConvProblemShapeILNS1_8OperatorE0ELi3EEENS1_10collective14CollectiveConvINS1_47MainloopSm100TmaUmmaWarpSpecializedImplicitGemmILS5_0ELi8ELi3ELi1ELi2EN4cute5tupleIJNSA_1CILi2EEENSC_ILi1EEESE_EEEEENSB_IJNSC_ILi64EEENSC_ILi128EEENSB_IJNSC_ILi32EEEEEEEEENS_10tfloat32_tESM_NSA_8TiledMMAINSA_8MMA_AtomIJNSA_17SM100_MMA_TF32_SSISM_SM_fLi64ELi128ELNSA_4UMMA5MajorE0ELSR_0ELNSQ_7ScaleInE0ELSS_0EEEEEENSA_6LayoutINSB_IJSE_SE_SE_EEENSB_IJNSC_ILi0EEESX_SX_EEEEENSB_IJNSA_10UnderscoreES10_S10_EEEEENS7_6detail27Sm100ImplicitGemmTileTraitsINSA_20SM90_TMA_LOAD_IM2COLENSA_14ComposedLayoutINSA_7SwizzleILi3ELi4ELi3EEENSA_18smem_ptr_flag_bitsILi32EEENSV_INSB_IJNSC_ILi8EEESJ_EEENSB_IJSJ_SE_EEEEEEEvEENS14_INSA_23SM90_TMA_LOAD_MULTICASTES1F_vEEEENS_8epilogue10collective18CollectiveEpilogueINS1K_23Sm100TmaWarpSpecializedILi4ELi2ELi16ELb1ELb0EEEJSL_NSB_IJNSV_ISH_SE_EENSV_ISJ_SE_EEEEESM_NSB_IJNSB_IJllllEEESE_SX_EEESM_S1T_NS1K_6fusion15FusionCallbacksIS1O_NS1U_17LinearCombinationISM_fSM_fLNS_15FloatRoundStyleE2EEESL_S1R_JEEENSA_5SM1004TMEM4LOAD26SM100_TMEM_LOAD_16dp128b8xES15_S1F_NSA_17SM75_U32x4_LDSM_NENSA_21SM90_TMA_STORE_IM2COLES1F_NSA_17SM90_U32x4_STSM_NENSA_39AutoVectorizingCopyWithAssumedAlignmentILi128EEEEEEvvEEEEvNT_6ParamsE:
	.zero		3200


//--------------------- SYMBOLS --------------------------

	.type		.nv.reservedSmem.offset0,@object
	.size		.nv.reservedSmem.offset0,0x4
	.type		.nv.reservedSmem.cap,@object
	.size		.nv.reservedSmem.cap,0x4
	.type		__assertfail,@function
